	.target	sm_103a

	.elftype	@"ET_EXEC"


//--------------------- .note.nv.tkinfo           --------------------------
	.section	.note.nv.tkinfo,"",@"SHT_NOTE"
	.sectionflags	@"SHF_NOTE_NV_TKINFO"
	.tkinfo
        /*0018*/ 	.word	0x00000002
        /*0030*/ 	.string	""
        /*0030*/ 	.string	"ptxas"
        /*0030*/ 	.string	"Cuda compilation tools, release 13.0, V13.0.88"
        /*0030*/ 	.string	"Build cuda_13.0.r13.0/compiler.36424714_0"
        /*0030*/ 	.string	"-arch sm_103a -m 64 "



//--------------------- .note.nv.cuinfo           --------------------------
	.section	.note.nv.cuinfo,"",@"SHT_NOTE"
	.sectionflags	@"SHF_NOTE_NV_CUINFO"
        /*0018*/ 	.short	0x0002
        /*001a*/ 	.short	0x0067
        /*001c*/ 	.short	0x0082
	.zero		2


//--------------------- .nv.info                  --------------------------
	.section	.nv.info,"",@"SHT_CUDA_INFO"
	.align	4


	//----- nvinfo : EIATTR_REGCOUNT
	.align		4
        /*0000*/ 	.byte	0x04, 0x2f
        /*0002*/ 	.short	(.L_12 - .L_11)
	.align		4
.L_11:
        /*0004*/ 	.word	index@(_ZN7cutlass13device_kernelIN5flash11enable_sm90INS1_16FlashAttnFwdSm90INS1_25CollectiveMainloopFwdSm90ILi2EN4cute5tupleIJNS5_1CILi1EEES8_S8_EEENS6_IJNS7_ILi192EEENS7_ILi128EEENS7_ILi96EEEEEELi96ENS_12float_e4m3_tEfNS_4arch4Sm90ELb1ELb0ELb1ELb1ELb1ELb1ELb0ELb1ELb1ELb1ELb0ELb0EEENS1_21CollectiveEpilogueFwdINS6_IJSA_SC_SB_EEES9_NS_10bfloat16_tESG_Li384ELb1ELb1ELb0ELb1EEENS1_36VarlenDynamicPersistentTileSchedulerILi192ELi128ELi384ELi128ELb0ELb1ELb1ELb1ELb1ELb1EEEEEEEEEvNT_6ParamsE)
        /*0008*/ 	.word	0x00000004


	//----- nvinfo : EIATTR_FRAME_SIZE
	.align		4
.L_12:
        /*000c*/ 	.byte	0x04, 0x11
        /*000e*/ 	.short	(.L_14 - .L_13)
	.align		4
.L_13:
        /*0010*/ 	.word	index@(_ZN7cutlass13device_kernelIN5flash11enable_sm90INS1_16FlashAttnFwdSm90INS1_25CollectiveMainloopFwdSm90ILi2EN4cute5tupleIJNS5_1CILi1EEES8_S8_EEENS6_IJNS7_ILi192EEENS7_ILi128EEENS7_ILi96EEEEEELi96ENS_12float_e4m3_tEfNS_4arch4Sm90ELb1ELb0ELb1ELb1ELb1ELb1ELb0ELb1ELb1ELb1ELb0ELb0EEENS1_21CollectiveEpilogueFwdINS6_IJSA_SC_SB_EEES9_NS_10bfloat16_tESG_Li384ELb1ELb1ELb0ELb1EEENS1_36VarlenDynamicPersistentTileSchedulerILi192ELi128ELi384ELi128ELb0ELb1ELb1ELb1ELb1ELb1EEEEEEEEEvNT_6ParamsE)
        /*0014*/ 	.word	0x00000000


	//----- nvinfo : EIATTR_REGCOUNT
	.align		4
.L_14:
        /*0018*/ 	.byte	0x04, 0x2f
        /*001a*/ 	.short	(.L_16 - .L_15)
	.align		4
.L_15:
        /*001c*/ 	.word	index@(_ZN7cutlass13device_kernelIN5flash11enable_sm90INS1_16FlashAttnFwdSm90INS1_25CollectiveMainloopFwdSm90ILi2EN4cute5tupleIJNS5_1CILi1EEES8_S8_EEENS6_IJNS7_ILi192EEENS7_ILi128EEENS7_ILi96EEEEEELi96ENS_12float_e4m3_tEfNS_4arch4Sm90ELb1ELb0ELb1ELb1ELb1ELb0ELb0ELb1ELb1ELb1ELb0ELb0EEENS1_21CollectiveEpilogueFwdINS6_IJSA_SC_SB_EEES9_NS_10bfloat16_tESG_Li384ELb1ELb1ELb0ELb1EEENS1_36VarlenDynamicPersistentTileSchedulerILi192ELi128ELi384ELi128ELb0ELb1ELb1ELb1ELb1ELb1EEEEEEEEEvNT_6ParamsE)
        /*0020*/ 	.word	0x00000004


	//----- nvinfo : EIATTR_FRAME_SIZE
	.align		4
.L_16:
        /*0024*/ 	.byte	0x04, 0x11
        /*0026*/ 	.short	(.L_18 - .L_17)
	.align		4
.L_17:
        /*0028*/ 	.word	index@(_ZN7cutlass13device_kernelIN5flash11enable_sm90INS1_16FlashAttnFwdSm90INS1_25CollectiveMainloopFwdSm90ILi2EN4cute5tupleIJNS5_1CILi1EEES8_S8_EEENS6_IJNS7_ILi192EEENS7_ILi128EEENS7_ILi96EEEEEELi96ENS_12float_e4m3_tEfNS_4arch4Sm90ELb1ELb0ELb1ELb1ELb1ELb0ELb0ELb1ELb1ELb1ELb0ELb0EEENS1_21CollectiveEpilogueFwdINS6_IJSA_SC_SB_EEES9_NS_10bfloat16_tESG_Li384ELb1ELb1ELb0ELb1EEENS1_36VarlenDynamicPersistentTileSchedulerILi192ELi128ELi384ELi128ELb0ELb1ELb1ELb1ELb1ELb1EEEEEEEEEvNT_6ParamsE)
        /*002c*/ 	.word	0x00000000


	//----- nvinfo : EIATTR_REGCOUNT
	.align		4
.L_18:
        /*0030*/ 	.byte	0x04, 0x2f
        /*0032*/ 	.short	(.L_20 - .L_19)
	.align		4
.L_19:
        /*0034*/ 	.word	index@(_ZN7cutlass13device_kernelIN5flash11enable_sm90INS1_16FlashAttnFwdSm90INS1_25CollectiveMainloopFwdSm90ILi2EN4cute5tupleIJNS5_1CILi1EEES8_S8_EEENS6_IJNS7_ILi192EEENS7_ILi128EEENS7_ILi96EEEEEELi96ENS_12float_e4m3_tEfNS_4arch4Sm90ELb1ELb0ELb1ELb0ELb1ELb0ELb0ELb1ELb1ELb1ELb0ELb0EEENS1_21CollectiveEpilogueFwdINS6_IJSA_SC_SB_EEES9_NS_10bfloat16_tESG_Li384ELb0ELb1ELb0ELb1EEENS1_30DynamicPersistentTileSchedulerILi384ELi128ELb0ELb1ELb1EEEEEEEEEvNT_6ParamsE)
        /*0038*/ 	.word	0x00000004


	//----- nvinfo : EIATTR_FRAME_SIZE
	.align		4
.L_20:
        /*003c*/ 	.byte	0x04, 0x11
        /*003e*/ 	.short	(.L_22 - .L_21)
	.align		4
.L_21:
        /*0040*/ 	.word	index@(_ZN7cutlass13device_kernelIN5flash11enable_sm90INS1_16FlashAttnFwdSm90INS1_25CollectiveMainloopFwdSm90ILi2EN4cute5tupleIJNS5_1CILi1EEES8_S8_EEENS6_IJNS7_ILi192EEENS7_ILi128EEENS7_ILi96EEEEEELi96ENS_12float_e4m3_tEfNS_4arch4Sm90ELb1ELb0ELb1ELb0ELb1ELb0ELb0ELb1ELb1ELb1ELb0ELb0EEENS1_21CollectiveEpilogueFwdINS6_IJSA_SC_SB_EEES9_NS_10bfloat16_tESG_Li384ELb0ELb1ELb0ELb1EEENS1_30DynamicPersistentTileSchedulerILi384ELi128ELb0ELb1ELb1EEEEEEEEEvNT_6ParamsE)
        /*0044*/ 	.word	0x00000000


	//----- nvinfo : EIATTR_REGCOUNT
	.align		4
.L_22:
        /*0048*/ 	.byte	0x04, 0x2f
        /*004a*/ 	.short	(.L_24 - .L_23)
	.align		4
.L_23:
        /*004c*/ 	.word	index@(_ZN7cutlass13device_kernelIN5flash11enable_sm90INS1_16FlashAttnFwdSm90INS1_25CollectiveMainloopFwdSm90ILi2EN4cute5tupleIJNS5_1CILi1EEES8_S8_EEENS6_IJNS7_ILi192EEENS7_ILi128EEENS7_ILi96EEEEEELi96ENS_12float_e4m3_tEfNS_4arch4Sm90ELb0ELb1ELb1ELb1ELb1ELb1ELb0ELb1ELb1ELb1ELb0ELb0EEENS1_21CollectiveEpilogueFwdINS6_IJSA_SC_SB_EEES9_NS_10bfloat16_tESG_Li384ELb1ELb1ELb0ELb1EEENS1_36VarlenDynamicPersistentTileSchedulerILi192ELi128ELi384ELi128ELb0ELb1ELb1ELb1ELb0ELb1EEEEEEEEEvNT_6ParamsE)
        /*0050*/ 	.word	0x00000004


	//----- nvinfo : EIATTR_FRAME_SIZE
	.align		4
.L_24:
        /*0054*/ 	.byte	0x04, 0x11
        /*0056*/ 	.short	(.L_26 - .L_25)
	.align		4
.L_25:
        /*0058*/ 	.word	index@(_ZN7cutlass13device_kernelIN5flash11enable_sm90INS1_16FlashAttnFwdSm90INS1_25CollectiveMainloopFwdSm90ILi2EN4cute5tupleIJNS5_1CILi1EEES8_S8_EEENS6_IJNS7_ILi192EEENS7_ILi128EEENS7_ILi96EEEEEELi96ENS_12float_e4m3_tEfNS_4arch4Sm90ELb0ELb1ELb1ELb1ELb1ELb1ELb0ELb1ELb1ELb1ELb0ELb0EEENS1_21CollectiveEpilogueFwdINS6_IJSA_SC_SB_EEES9_NS_10bfloat16_tESG_Li384ELb1ELb1ELb0ELb1EEENS1_36VarlenDynamicPersistentTileSchedulerILi192ELi128ELi384ELi128ELb0ELb1ELb1ELb1ELb0ELb1EEEEEEEEEvNT_6ParamsE)
        /*005c*/ 	.word	0x00000000


	//----- nvinfo : EIATTR_REGCOUNT
	.align		4
.L_26:
        /*0060*/ 	.byte	0x04, 0x2f
        /*0062*/ 	.short	(.L_28 - .L_27)
	.align		4
.L_27:
        /*0064*/ 	.word	index@(_ZN7cutlass13device_kernelIN5flash11enable_sm90INS1_16FlashAttnFwdSm90INS1_25CollectiveMainloopFwdSm90ILi2EN4cute5tupleIJNS5_1CILi1EEES8_S8_EEENS6_IJNS7_ILi192EEENS7_ILi128EEENS7_ILi96EEEEEELi96ENS_12float_e4m3_tEfNS_4arch4Sm90ELb0ELb1ELb1ELb1ELb1ELb0ELb0ELb1ELb1ELb1ELb0ELb0EEENS1_21CollectiveEpilogueFwdINS6_IJSA_SC_SB_EEES9_NS_10bfloat16_tESG_Li384ELb1ELb1ELb0ELb1EEENS1_36VarlenDynamicPersistentTileSchedulerILi192ELi128ELi384ELi128ELb0ELb1ELb1ELb1ELb0ELb1EEEEEEEEEvNT_6ParamsE)
        /*0068*/ 	.word	0x00000004


	//----- nvinfo : EIATTR_FRAME_SIZE
	.align		4
.L_28:
        /*006c*/ 	.byte	0x04, 0x11
        /*006e*/ 	.short	(.L_30 - .L_29)
	.align		4
.L_29:
        /*0070*/ 	.word	index@(_ZN7cutlass13device_kernelIN5flash11enable_sm90INS1_16FlashAttnFwdSm90INS1_25CollectiveMainloopFwdSm90ILi2EN4cute5tupleIJNS5_1CILi1EEES8_S8_EEENS6_IJNS7_ILi192EEENS7_ILi128EEENS7_ILi96EEEEEELi96ENS_12float_e4m3_tEfNS_4arch4Sm90ELb0ELb1ELb1ELb1ELb1ELb0ELb0ELb1ELb1ELb1ELb0ELb0EEENS1_21CollectiveEpilogueFwdINS6_IJSA_SC_SB_EEES9_NS_10bfloat16_tESG_Li384ELb1ELb1ELb0ELb1EEENS1_36VarlenDynamicPersistentTileSchedulerILi192ELi128ELi384ELi128ELb0ELb1ELb1ELb1ELb0ELb1EEEEEEEEEvNT_6ParamsE)
        /*0074*/ 	.word	0x00000000


	//----- nvinfo : EIATTR_REGCOUNT
	.align		4
.L_30:
        /*0078*/ 	.byte	0x04, 0x2f
        /*007a*/ 	.short	(.L_32 - .L_31)
	.align		4
.L_31:
        /*007c*/ 	.word	index@(_ZN7cutlass13device_kernelIN5flash11enable_sm90INS1_16FlashAttnFwdSm90INS1_25CollectiveMainloopFwdSm90ILi2EN4cute5tupleIJNS5_1CILi1EEES8_S8_EEENS6_IJNS7_ILi192EEENS7_ILi128EEENS7_ILi96EEEEEELi96ENS_12float_e4m3_tEfNS_4arch4Sm90ELb0ELb1ELb1ELb0ELb1ELb0ELb0ELb1ELb1ELb1ELb0ELb0EEENS1_21CollectiveEpilogueFwdINS6_IJSA_SC_SB_EEES9_NS_10bfloat16_tESG_Li384ELb0ELb1ELb0ELb1EEENS1_30DynamicPersistentTileSchedulerILi384ELi128ELb0ELb1ELb1EEEEEEEEEvNT_6ParamsE)
        /*0080*/ 	.word	0x00000004


	//----- nvinfo : EIATTR_FRAME_SIZE
	.align		4
.L_32:
        /*0084*/ 	.byte	0x04, 0x11
        /*0086*/ 	.short	(.L_34 - .L_33)
	.align		4
.L_33:
        /*0088*/ 	.word	index@(_ZN7cutlass13device_kernelIN5flash11enable_sm90INS1_16FlashAttnFwdSm90INS1_25CollectiveMainloopFwdSm90ILi2EN4cute5tupleIJNS5_1CILi1EEES8_S8_EEENS6_IJNS7_ILi192EEENS7_ILi128EEENS7_ILi96EEEEEELi96ENS_12float_e4m3_tEfNS_4arch4Sm90ELb0ELb1ELb1ELb0ELb1ELb0ELb0ELb1ELb1ELb1ELb0ELb0EEENS1_21CollectiveEpilogueFwdINS6_IJSA_SC_SB_EEES9_NS_10bfloat16_tESG_Li384ELb0ELb1ELb0ELb1EEENS1_30DynamicPersistentTileSchedulerILi384ELi128ELb0ELb1ELb1EEEEEEEEEvNT_6ParamsE)
        /*008c*/ 	.word	0x00000000


	//----- nvinfo : EIATTR_REGCOUNT
	.align		4
.L_34:
        /*0090*/ 	.byte	0x04, 0x2f
        /*0092*/ 	.short	(.L_36 - .L_35)
	.align		4
.L_35:
        /*0094*/ 	.word	index@(_ZN7cutlass13device_kernelIN5flash11enable_sm90INS1_16FlashAttnFwdSm90INS1_25CollectiveMainloopFwdSm90ILi2EN4cute5tupleIJNS5_1CILi1EEES8_S8_EEENS6_IJNS7_ILi192EEENS7_ILi128EEENS7_ILi96EEEEEELi96ENS_12float_e4m3_tEfNS_4arch4Sm90ELb0ELb0ELb1ELb1ELb1ELb1ELb0ELb1ELb1ELb1ELb0ELb0EEENS1_21CollectiveEpilogueFwdINS6_IJSA_SC_SB_EEES9_NS_10bfloat16_tESG_Li384ELb1ELb1ELb0ELb1EEENS1_36VarlenDynamicPersistentTileSchedulerILi192ELi128ELi384ELi128ELb0ELb1ELb1ELb0ELb1ELb1EEEEEEEEEvNT_6ParamsE)
        /*0098*/ 	.word	0x00000004


	//----- nvinfo : EIATTR_FRAME_SIZE
	.align		4
.L_36:
        /*009c*/ 	.byte	0x04, 0x11
        /*009e*/ 	.short	(.L_38 - .L_37)
	.align		4
.L_37:
        /*00a0*/ 	.word	index@(_ZN7cutlass13device_kernelIN5flash11enable_sm90INS1_16FlashAttnFwdSm90INS1_25CollectiveMainloopFwdSm90ILi2EN4cute5tupleIJNS5_1CILi1EEES8_S8_EEENS6_IJNS7_ILi192EEENS7_ILi128EEENS7_ILi96EEEEEELi96ENS_12float_e4m3_tEfNS_4arch4Sm90ELb0ELb0ELb1ELb1ELb1ELb1ELb0ELb1ELb1ELb1ELb0ELb0EEENS1_21CollectiveEpilogueFwdINS6_IJSA_SC_SB_EEES9_NS_10bfloat16_tESG_Li384ELb1ELb1ELb0ELb1EEENS1_36VarlenDynamicPersistentTileSchedulerILi192ELi128ELi384ELi128ELb0ELb1ELb1ELb0ELb1ELb1EEEEEEEEEvNT_6ParamsE)
        /*00a4*/ 	.word	0x00000000


	//----- nvinfo : EIATTR_REGCOUNT
	.align		4
.L_38:
        /*00a8*/ 	.byte	0x04, 0x2f
        /*00aa*/ 	.short	(.L_40 - .L_39)
	.align		4
.L_39:
        /*00ac*/ 	.word	index@(_ZN7cutlass13device_kernelIN5flash11enable_sm90INS1_16FlashAttnFwdSm90INS1_25CollectiveMainloopFwdSm90ILi2EN4cute5tupleIJNS5_1CILi1EEES8_S8_EEENS6_IJNS7_ILi192EEENS7_ILi128EEENS7_ILi96EEEEEELi96ENS_12float_e4m3_tEfNS_4arch4Sm90ELb0ELb0ELb1ELb1ELb1ELb0ELb0ELb1ELb1ELb1ELb0ELb0EEENS1_21CollectiveEpilogueFwdINS6_IJSA_SC_SB_EEES9_NS_10bfloat16_tESG_Li384ELb1ELb1ELb0ELb1EEENS1_36VarlenDynamicPersistentTileSchedulerILi192ELi128ELi384ELi128ELb0ELb1ELb1ELb0ELb1ELb1EEEEEEEEEvNT_6ParamsE)
        /*00b0*/ 	.word	0x00000004


	//----- nvinfo : EIATTR_FRAME_SIZE
	.align		4
.L_40:
        /*00b4*/ 	.byte	0x04, 0x11
        /*00b6*/ 	.short	(.L_42 - .L_41)
	.align		4
.L_41:
        /*00b8*/ 	.word	index@(_ZN7cutlass13device_kernelIN5flash11enable_sm90INS1_16FlashAttnFwdSm90INS1_25CollectiveMainloopFwdSm90ILi2EN4cute5tupleIJNS5_1CILi1EEES8_S8_EEENS6_IJNS7_ILi192EEENS7_ILi128EEENS7_ILi96EEEEEELi96ENS_12float_e4m3_tEfNS_4arch4Sm90ELb0ELb0ELb1ELb1ELb1ELb0ELb0ELb1ELb1ELb1ELb0ELb0EEENS1_21CollectiveEpilogueFwdINS6_IJSA_SC_SB_EEES9_NS_10bfloat16_tESG_Li384ELb1ELb1ELb0ELb1EEENS1_36VarlenDynamicPersistentTileSchedulerILi192ELi128ELi384ELi128ELb0ELb1ELb1ELb0ELb1ELb1EEEEEEEEEvNT_6ParamsE)
        /*00bc*/ 	.word	0x00000000


	//----- nvinfo : EIATTR_REGCOUNT
	.align		4
.L_42:
        /*00c0*/ 	.byte	0x04, 0x2f
        /*00c2*/ 	.short	(.L_44 - .L_43)
	.align		4
.L_43:
        /*00c4*/ 	.word	index@(_ZN7cutlass13device_kernelIN5flash11enable_sm90INS1_16FlashAttnFwdSm90INS1_25CollectiveMainloopFwdSm90ILi2EN4cute5tupleIJNS5_1CILi1EEES8_S8_EEENS6_IJNS7_ILi192EEENS7_ILi128EEENS7_ILi96EEEEEELi96ENS_12float_e4m3_tEfNS_4arch4Sm90ELb0ELb0ELb1ELb0ELb1ELb0ELb0ELb1ELb1ELb1ELb0ELb0EEENS1_21CollectiveEpilogueFwdINS6_IJSA_SC_SB_EEES9_NS_10bfloat16_tESG_Li384ELb0ELb1ELb0ELb1EEENS1_29StaticPersistentTileSchedulerILb0EEEEEEEEEvNT_6ParamsE)
        /*00c8*/ 	.word	0x00000004


	//----- nvinfo : EIATTR_FRAME_SIZE
	.align		4
.L_44:
        /*00cc*/ 	.byte	0x04, 0x11
        /*00ce*/ 	.short	(.L_46 - .L_45)
	.align		4
.L_45:
        /*00d0*/ 	.word	index@(_ZN7cutlass13device_kernelIN5flash11enable_sm90INS1_16FlashAttnFwdSm90INS1_25CollectiveMainloopFwdSm90ILi2EN4cute5tupleIJNS5_1CILi1EEES8_S8_EEENS6_IJNS7_ILi192EEENS7_ILi128EEENS7_ILi96EEEEEELi96ENS_12float_e4m3_tEfNS_4arch4Sm90ELb0ELb0ELb1ELb0ELb1ELb0ELb0ELb1ELb1ELb1ELb0ELb0EEENS1_21CollectiveEpilogueFwdINS6_IJSA_SC_SB_EEES9_NS_10bfloat16_tESG_Li384ELb0ELb1ELb0ELb1EEENS1_29StaticPersistentTileSchedulerILb0EEEEEEEEEvNT_6ParamsE)
        /*00d4*/ 	.word	0x00000000


	//----- nvinfo : EIATTR_MIN_STACK_SIZE
	.align		4
.L_46:
        /*00d8*/ 	.byte	0x04, 0x12
        /*00da*/ 	.short	(.L_48 - .L_47)
	.align		4
.L_47:
        /*00dc*/ 	.word	index@(_ZN7cutlass13device_kernelIN5flash11enable_sm90INS1_16FlashAttnFwdSm90INS1_25CollectiveMainloopFwdSm90ILi2EN4cute5tupleIJNS5_1CILi1EEES8_S8_EEENS6_IJNS7_ILi192EEENS7_ILi128EEENS7_ILi96EEEEEELi96ENS_12float_e4m3_tEfNS_4arch4Sm90ELb0ELb0ELb1ELb0ELb1ELb0ELb0ELb1ELb1ELb1ELb0ELb0EEENS1_21CollectiveEpilogueFwdINS6_IJSA_SC_SB_EEES9_NS_10bfloat16_tESG_Li384ELb0ELb1ELb0ELb1EEENS1_29StaticPersistentTileSchedulerILb0EEEEEEEEEvNT_6ParamsE)
        /*00e0*/ 	.word	0x00000000


	//----- nvinfo : EIATTR_MIN_STACK_SIZE
	.align		4
.L_48:
        /*00e4*/ 	.byte	0x04, 0x12
        /*00e6*/ 	.short	(.L_50 - .L_49)
	.align		4
.L_49:
        /*00e8*/ 	.word	index@(_ZN7cutlass13device_kernelIN5flash11enable_sm90INS1_16FlashAttnFwdSm90INS1_25CollectiveMainloopFwdSm90ILi2EN4cute5tupleIJNS5_1CILi1EEES8_S8_EEENS6_IJNS7_ILi192EEENS7_ILi128EEENS7_ILi96EEEEEELi96ENS_12float_e4m3_tEfNS_4arch4Sm90ELb0ELb0ELb1ELb1ELb1ELb0ELb0ELb1ELb1ELb1ELb0ELb0EEENS1_21CollectiveEpilogueFwdINS6_IJSA_SC_SB_EEES9_NS_10bfloat16_tESG_Li384ELb1ELb1ELb0ELb1EEENS1_36VarlenDynamicPersistentTileSchedulerILi192ELi128ELi384ELi128ELb0ELb1ELb1ELb0ELb1ELb1EEEEEEEEEvNT_6ParamsE)
        /*00ec*/ 	.word	0x00000000


	//----- nvinfo : EIATTR_MIN_STACK_SIZE
	.align		4
.L_50:
        /*00f0*/ 	.byte	0x04, 0x12
        /*00f2*/ 	.short	(.L_52 - .L_51)
	.align		4
.L_51:
        /*00f4*/ 	.word	index@(_ZN7cutlass13device_kernelIN5flash11enable_sm90INS1_16FlashAttnFwdSm90INS1_25CollectiveMainloopFwdSm90ILi2EN4cute5tupleIJNS5_1CILi1EEES8_S8_EEENS6_IJNS7_ILi192EEENS7_ILi128EEENS7_ILi96EEEEEELi96ENS_12float_e4m3_tEfNS_4arch4Sm90ELb0ELb0ELb1ELb1ELb1ELb1ELb0ELb1ELb1ELb1ELb0ELb0EEENS1_21CollectiveEpilogueFwdINS6_IJSA_SC_SB_EEES9_NS_10bfloat16_tESG_Li384ELb1ELb1ELb0ELb1EEENS1_36VarlenDynamicPersistentTileSchedulerILi192ELi128ELi384ELi128ELb0ELb1ELb1ELb0ELb1ELb1EEEEEEEEEvNT_6ParamsE)
        /*00f8*/ 	.word	0x00000000


	//----- nvinfo : EIATTR_MIN_STACK_SIZE
	.align		4
.L_52:
        /*00fc*/ 	.byte	0x04, 0x12
        /*00fe*/ 	.short	(.L_54 - .L_53)
	.align		4
.L_53:
        /*0100*/ 	.word	index@(_ZN7cutlass13device_kernelIN5flash11enable_sm90INS1_16FlashAttnFwdSm90INS1_25CollectiveMainloopFwdSm90ILi2EN4cute5tupleIJNS5_1CILi1EEES8_S8_EEENS6_IJNS7_ILi192EEENS7_ILi128EEENS7_ILi96EEEEEELi96ENS_12float_e4m3_tEfNS_4arch4Sm90ELb0ELb1ELb1ELb0ELb1ELb0ELb0ELb1ELb1ELb1ELb0ELb0EEENS1_21CollectiveEpilogueFwdINS6_IJSA_SC_SB_EEES9_NS_10bfloat16_tESG_Li384ELb0ELb1ELb0ELb1EEENS1_30DynamicPersistentTileSchedulerILi384ELi128ELb0ELb1ELb1EEEEEEEEEvNT_6ParamsE)
        /*0104*/ 	.word	0x00000000


	//----- nvinfo : EIATTR_MIN_STACK_SIZE
	.align		4
.L_54:
        /*0108*/ 	.byte	0x04, 0x12
        /*010a*/ 	.short	(.L_56 - .L_55)
	.align		4
.L_55:
        /*010c*/ 	.word	index@(_ZN7cutlass13device_kernelIN5flash11enable_sm90INS1_16FlashAttnFwdSm90INS1_25CollectiveMainloopFwdSm90ILi2EN4cute5tupleIJNS5_1CILi1EEES8_S8_EEENS6_IJNS7_ILi192EEENS7_ILi128EEENS7_ILi96EEEEEELi96ENS_12float_e4m3_tEfNS_4arch4Sm90ELb0ELb1ELb1ELb1ELb1ELb0ELb0ELb1ELb1ELb1ELb0ELb0EEENS1_21CollectiveEpilogueFwdINS6_IJSA_SC_SB_EEES9_NS_10bfloat16_tESG_Li384ELb1ELb1ELb0ELb1EEENS1_36VarlenDynamicPersistentTileSchedulerILi192ELi128ELi384ELi128ELb0ELb1ELb1ELb1ELb0ELb1EEEEEEEEEvNT_6ParamsE)
        /*0110*/ 	.word	0x00000000


	//----- nvinfo : EIATTR_MIN_STACK_SIZE
	.align		4
.L_56:
        /*0114*/ 	.byte	0x04, 0x12
        /*0116*/ 	.short	(.L_58 - .L_57)
	.align		4
.L_57:
        /*0118*/ 	.word	index@(_ZN7cutlass13device_kernelIN5flash11enable_sm90INS1_16FlashAttnFwdSm90INS1_25CollectiveMainloopFwdSm90ILi2EN4cute5tupleIJNS5_1CILi1EEES8_S8_EEENS6_IJNS7_ILi192EEENS7_ILi128EEENS7_ILi96EEEEEELi96ENS_12float_e4m3_tEfNS_4arch4Sm90ELb0ELb1ELb1ELb1ELb1ELb1ELb0ELb1ELb1ELb1ELb0ELb0EEENS1_21CollectiveEpilogueFwdINS6_IJSA_SC_SB_EEES9_NS_10bfloat16_tESG_Li384ELb1ELb1ELb0ELb1EEENS1_36VarlenDynamicPersistentTileSchedulerILi192ELi128ELi384ELi128ELb0ELb1ELb1ELb1ELb0ELb1EEEEEEEEEvNT_6ParamsE)
        /*011c*/ 	.word	0x00000000


	//----- nvinfo : EIATTR_MIN_STACK_SIZE
	.align		4
.L_58:
        /*0120*/ 	.byte	0x04, 0x12
        /*0122*/ 	.short	(.L_60 - .L_59)
	.align		4
.L_59:
        /*0124*/ 	.word	index@(_ZN7cutlass13device_kernelIN5flash11enable_sm90INS1_16FlashAttnFwdSm90INS1_25CollectiveMainloopFwdSm90ILi2EN4cute5tupleIJNS5_1CILi1EEES8_S8_EEENS6_IJNS7_ILi192EEENS7_ILi128EEENS7_ILi96EEEEEELi96ENS_12float_e4m3_tEfNS_4arch4Sm90ELb1ELb0ELb1ELb0ELb1ELb0ELb0ELb1ELb1ELb1ELb0ELb0EEENS1_21CollectiveEpilogueFwdINS6_IJSA_SC_SB_EEES9_NS_10bfloat16_tESG_Li384ELb0ELb1ELb0ELb1EEENS1_30DynamicPersistentTileSchedulerILi384ELi128ELb0ELb1ELb1EEEEEEEEEvNT_6ParamsE)
        /*0128*/ 	.word	0x00000000


	//----- nvinfo : EIATTR_MIN_STACK_SIZE
	.align		4
.L_60:
        /*012c*/ 	.byte	0x04, 0x12
        /*012e*/ 	.short	(.L_62 - .L_61)
	.align		4
.L_61:
        /*0130*/ 	.word	index@(_ZN7cutlass13device_kernelIN5flash11enable_sm90INS1_16FlashAttnFwdSm90INS1_25CollectiveMainloopFwdSm90ILi2EN4cute5tupleIJNS5_1CILi1EEES8_S8_EEENS6_IJNS7_ILi192EEENS7_ILi128EEENS7_ILi96EEEEEELi96ENS_12float_e4m3_tEfNS_4arch4Sm90ELb1ELb0ELb1ELb1ELb1ELb0ELb0ELb1ELb1ELb1ELb0ELb0EEENS1_21CollectiveEpilogueFwdINS6_IJSA_SC_SB_EEES9_NS_10bfloat16_tESG_Li384ELb1ELb1ELb0ELb1EEENS1_36VarlenDynamicPersistentTileSchedulerILi192ELi128ELi384ELi128ELb0ELb1ELb1ELb1ELb1ELb1EEEEEEEEEvNT_6ParamsE)
        /*0134*/ 	.word	0x00000000


	//----- nvinfo : EIATTR_MIN_STACK_SIZE
	.align		4
.L_62:
        /*0138*/ 	.byte	0x04, 0x12
        /*013a*/ 	.short	(.L_64 - .L_63)
	.align		4
.L_63:
        /*013c*/ 	.word	index@(_ZN7cutlass13device_kernelIN5flash11enable_sm90INS1_16FlashAttnFwdSm90INS1_25CollectiveMainloopFwdSm90ILi2EN4cute5tupleIJNS5_1CILi1EEES8_S8_EEENS6_IJNS7_ILi192EEENS7_ILi128EEENS7_ILi96EEEEEELi96ENS_12float_e4m3_tEfNS_4arch4Sm90ELb1ELb0ELb1ELb1ELb1ELb1ELb0ELb1ELb1ELb1ELb0ELb0EEENS1_21CollectiveEpilogueFwdINS6_IJSA_SC_SB_EEES9_NS_10bfloat16_tESG_Li384ELb1ELb1ELb0ELb1EEENS1_36VarlenDynamicPersistentTileSchedulerILi192ELi128ELi384ELi128ELb0ELb1ELb1ELb1ELb1ELb1EEEEEEEEEvNT_6ParamsE)
        /*0140*/ 	.word	0x00000000
.L_64:


//--------------------- .nv.compat                --------------------------
	.section	.nv.compat,"",@"SHT_CUDA_COMPAT_INFO"
	.align	4
        /*0000*/ 	.byte	0x02, 0x09, 0x01, 0x00, 0x02, 0x02, 0x01, 0x00, 0x02, 0x05, 0x05, 0x00, 0x03, 0x07, 0x01, 0x01
        /*0010*/ 	.byte	0x02, 0x03, 0x00, 0x00, 0x02, 0x06, 0x01, 0x00, 0x04, 0x0b, 0x08, 0x00, 0x00, 0x00, 0x00, 0x00
        /*0020*/ 	.byte	0x00, 0x00, 0x00, 0x00


//--------------------- .nv.info._ZN7cutlass13device_kernelIN5flash11enable_sm90INS1_16FlashAttnFwdSm90INS1_25CollectiveMainloopFwdSm90ILi2EN4cute5tupleIJNS5_1CILi1EEES8_S8_EEENS6_IJNS7_ILi192EEENS7_ILi128EEENS7_ILi96EEEEEELi96ENS_12float_e4m3_tEfNS_4arch4Sm90ELb0ELb0ELb1ELb0ELb1ELb0ELb0ELb1ELb1ELb1ELb0ELb0EEENS1_21CollectiveEpilogueFwdINS6_IJSA_SC_SB_EEES9_NS_10bfloat16_tESG_Li384ELb0ELb1ELb0ELb1EEENS1_29StaticPersistentTileSchedulerILb0EEEEEEEEEvNT_6ParamsE --------------------------
	.section	.nv.info._ZN7cutlass13device_kernelIN5flash11enable_sm90INS1_16FlashAttnFwdSm90INS1_25CollectiveMainloopFwdSm90ILi2EN4cute5tupleIJNS5_1CILi1EEES8_S8_EEENS6_IJNS7_ILi192EEENS7_ILi128EEENS7_ILi96EEEEEELi96ENS_12float_e4m3_tEfNS_4arch4Sm90ELb0ELb0ELb1ELb0ELb1ELb0ELb0ELb1ELb1ELb1ELb0ELb0EEENS1_21CollectiveEpilogueFwdINS6_IJSA_SC_SB_EEES9_NS_10bfloat16_tESG_Li384ELb0ELb1ELb0ELb1EEENS1_29StaticPersistentTileSchedulerILb0EEEEEEEEEvNT_6ParamsE,"",@"SHT_CUDA_INFO"
	.sectionflags	@""
	.align	4


	//----- nvinfo : EIATTR_CUDA_API_VERSION
	.align		4
        /*0000*/ 	.byte	0x04, 0x37
        /*0002*/ 	.short	(.L_66 - .L_65)
.L_65:
        /*0004*/ 	.word	0x00000082


	//----- nvinfo : EIATTR_KPARAM_INFO
	.align		4
.L_66:
        /*0008*/ 	.byte	0x04, 0x17
        /*000a*/ 	.short	(.L_68 - .L_67)
.L_67:
        /*000c*/ 	.word	0x00000000
        /*0010*/ 	.short	0x0000
        /*0012*/ 	.short	0x0000
        /*0014*/ 	.byte	0x00, 0xf0, 0x01, 0x28


	//----- nvinfo : EIATTR_SPARSE_MMA_MASK
	.align		4
.L_68:
        /*0018*/ 	.byte	0x03, 0x50
        /*001a*/ 	.short	0x0000


	//----- nvinfo : EIATTR_MAXREG_COUNT
	.align		4
        /*001c*/ 	.byte	0x03, 0x1b
        /*001e*/ 	.short	0x0080


	//----- nvinfo : EIATTR_MERCURY_ISA_VERSION
	.align		4
        /*0020*/ 	.byte	0x03, 0x5f
        /*0022*/ 	.short	0x0101


	//----- nvinfo : EIATTR_VRC_CTA_INIT_COUNT
	.align		4
        /*0024*/ 	.byte	0x02, 0x4a
	.zero		1
	.zero		1


	//----- nvinfo : EIATTR_EXIT_INSTR_OFFSETS
	.align		4
        /*0028*/ 	.byte	0x04, 0x1c
        /*002a*/ 	.short	(.L_70 - .L_69)


	//   ....[0]....
.L_69:
        /*002c*/ 	.word	0x00000010


	//----- nvinfo : EIATTR_MAX_THREADS
	.align		4
.L_70:
        /*0030*/ 	.byte	0x04, 0x05
        /*0032*/ 	.short	(.L_72 - .L_71)
.L_71:
        /*0034*/ 	.word	0x00000200
        /*0038*/ 	.word	0x00000001
        /*003c*/ 	.word	0x00000001


	//----- nvinfo : EIATTR_CBANK_PARAM_SIZE
	.align		4
.L_72:
        /*0040*/ 	.byte	0x03, 0x19
        /*0042*/ 	.short	0x0a00


	//----- nvinfo : EIATTR_PARAM_CBANK
	.align		4
        /*0044*/ 	.byte	0x04, 0x0a
        /*0046*/ 	.short	(.L_74 - .L_73)
	.align		4
.L_73:
        /*0048*/ 	.word	index@(.nv.constant0._ZN7cutlass13device_kernelIN5flash11enable_sm90INS1_16FlashAttnFwdSm90INS1_25CollectiveMainloopFwdSm90ILi2EN4cute5tupleIJNS5_1CILi1EEES8_S8_EEENS6_IJNS7_ILi192EEENS7_ILi128EEENS7_ILi96EEEEEELi96ENS_12float_e4m3_tEfNS_4arch4Sm90ELb0ELb0ELb1ELb0ELb1ELb0ELb0ELb1ELb1ELb1ELb0ELb0EEENS1_21CollectiveEpilogueFwdINS6_IJSA_SC_SB_EEES9_NS_10bfloat16_tESG_Li384ELb0ELb1ELb0ELb1EEENS1_29StaticPersistentTileSchedulerILb0EEEEEEEEEvNT_6ParamsE)
        /*004c*/ 	.short	0x0380
        /*004e*/ 	.short	0x0a00


	//----- nvinfo : EIATTR_SW_WAR
	.align		4
.L_74:
        /*0050*/ 	.byte	0x04, 0x36
        /*0052*/ 	.short	(.L_76 - .L_75)
.L_75:
        /*0054*/ 	.word	0x00000008
.L_76:


//--------------------- .nv.info._ZN7cutlass13device_kernelIN5flash11enable_sm90INS1_16FlashAttnFwdSm90INS1_25CollectiveMainloopFwdSm90ILi2EN4cute5tupleIJNS5_1CILi1EEES8_S8_EEENS6_IJNS7_ILi192EEENS7_ILi128EEENS7_ILi96EEEEEELi96ENS_12float_e4m3_tEfNS_4arch4Sm90ELb0ELb0ELb1ELb1ELb1ELb0ELb0ELb1ELb1ELb1ELb0ELb0EEENS1_21CollectiveEpilogueFwdINS6_IJSA_SC_SB_EEES9_NS_10bfloat16_tESG_Li384ELb1ELb1ELb0ELb1EEENS1_36VarlenDynamicPersistentTileSchedulerILi192ELi128ELi384ELi128ELb0ELb1ELb1ELb0ELb1ELb1EEEEEEEEEvNT_6ParamsE --------------------------
	.section	.nv.info._ZN7cutlass13device_kernelIN5flash11enable_sm90INS1_16FlashAttnFwdSm90INS1_25CollectiveMainloopFwdSm90ILi2EN4cute5tupleIJNS5_1CILi1EEES8_S8_EEENS6_IJNS7_ILi192EEENS7_ILi128EEENS7_ILi96EEEEEELi96ENS_12float_e4m3_tEfNS_4arch4Sm90ELb0ELb0ELb1ELb1ELb1ELb0ELb0ELb1ELb1ELb1ELb0ELb0EEENS1_21CollectiveEpilogueFwdINS6_IJSA_SC_SB_EEES9_NS_10bfloat16_tESG_Li384ELb1ELb1ELb0ELb1EEENS1_36VarlenDynamicPersistentTileSchedulerILi192ELi128ELi384ELi128ELb0ELb1ELb1ELb0ELb1ELb1EEEEEEEEEvNT_6ParamsE,"",@"SHT_CUDA_INFO"
	.sectionflags	@""
	.align	4


	//----- nvinfo : EIATTR_CUDA_API_VERSION
	.align		4
        /*0000*/ 	.byte	0x04, 0x37
        /*0002*/ 	.short	(.L_78 - .L_77)
.L_77:
        /*0004*/ 	.word	0x00000082


	//----- nvinfo : EIATTR_KPARAM_INFO
	.align		4
.L_78:
        /*0008*/ 	.byte	0x04, 0x17
        /*000a*/ 	.short	(.L_80 - .L_79)
.L_79:
        /*000c*/ 	.word	0x00000000
        /*0010*/ 	.short	0x0000
        /*0012*/ 	.short	0x0000
        /*0014*/ 	.byte	0x00, 0xf0, 0x01, 0x2a


	//----- nvinfo : EIATTR_SPARSE_MMA_MASK
	.align		4
.L_80:
        /*0018*/ 	.byte	0x03, 0x50
        /*001a*/ 	.short	0x0000


	//----- nvinfo : EIATTR_MAXREG_COUNT
	.align		4
        /*001c*/ 	.byte	0x03, 0x1b
        /*001e*/ 	.short	0x0080


	//----- nvinfo : EIATTR_MERCURY_ISA_VERSION
	.align		4
        /*0020*/ 	.byte	0x03, 0x5f
        /*0022*/ 	.short	0x0101


	//----- nvinfo : EIATTR_VRC_CTA_INIT_COUNT
	.align		4
        /*0024*/ 	.byte	0x02, 0x4a
	.zero		1
	.zero		1


	//----- nvinfo : EIATTR_EXIT_INSTR_OFFSETS
	.align		4
        /*0028*/ 	.byte	0x04, 0x1c
        /*002a*/ 	.short	(.L_82 - .L_81)


	//   ....[0]....
.L_81:
        /*002c*/ 	.word	0x00000010


	//----- nvinfo : EIATTR_MAX_THREADS
	.align		4
.L_82:
        /*0030*/ 	.byte	0x04, 0x05
        /*0032*/ 	.short	(.L_84 - .L_83)
.L_83:
        /*0034*/ 	.word	0x00000200
        /*0038*/ 	.word	0x00000001
        /*003c*/ 	.word	0x00000001


	//----- nvinfo : EIATTR_CBANK_PARAM_SIZE
	.align		4
.L_84:
        /*0040*/ 	.byte	0x03, 0x19
        /*0042*/ 	.short	0x0a80


	//----- nvinfo : EIATTR_PARAM_CBANK
	.align		4
        /*0044*/ 	.byte	0x04, 0x0a
        /*0046*/ 	.short	(.L_86 - .L_85)
	.align		4
.L_85:
        /*0048*/ 	.word	index@(.nv.constant0._ZN7cutlass13device_kernelIN5flash11enable_sm90INS1_16FlashAttnFwdSm90INS1_25CollectiveMainloopFwdSm90ILi2EN4cute5tupleIJNS5_1CILi1EEES8_S8_EEENS6_IJNS7_ILi192EEENS7_ILi128EEENS7_ILi96EEEEEELi96ENS_12float_e4m3_tEfNS_4arch4Sm90ELb0ELb0ELb1ELb1ELb1ELb0ELb0ELb1ELb1ELb1ELb0ELb0EEENS1_21CollectiveEpilogueFwdINS6_IJSA_SC_SB_EEES9_NS_10bfloat16_tESG_Li384ELb1ELb1ELb0ELb1EEENS1_36VarlenDynamicPersistentTileSchedulerILi192ELi128ELi384ELi128ELb0ELb1ELb1ELb0ELb1ELb1EEEEEEEEEvNT_6ParamsE)
        /*004c*/ 	.short	0x0380
        /*004e*/ 	.short	0x0a80


	//----- nvinfo : EIATTR_SW_WAR
	.align		4
.L_86:
        /*0050*/ 	.byte	0x04, 0x36
        /*0052*/ 	.short	(.L_88 - .L_87)
.L_87:
        /*0054*/ 	.word	0x00000008
.L_88:


//--------------------- .nv.info._ZN7cutlass13device_kernelIN5flash11enable_sm90INS1_16FlashAttnFwdSm90INS1_25CollectiveMainloopFwdSm90ILi2EN4cute5tupleIJNS5_1CILi1EEES8_S8_EEENS6_IJNS7_ILi192EEENS7_ILi128EEENS7_ILi96EEEEEELi96ENS_12float_e4m3_tEfNS_4arch4Sm90ELb0ELb0ELb1ELb1ELb1ELb1ELb0ELb1ELb1ELb1ELb0ELb0EEENS1_21CollectiveEpilogueFwdINS6_IJSA_SC_SB_EEES9_NS_10bfloat16_tESG_Li384ELb1ELb1ELb0ELb1EEENS1_36VarlenDynamicPersistentTileSchedulerILi192ELi128ELi384ELi128ELb0ELb1ELb1ELb0ELb1ELb1EEEEEEEEEvNT_6ParamsE --------------------------
	.section	.nv.info._ZN7cutlass13device_kernelIN5flash11enable_sm90INS1_16FlashAttnFwdSm90INS1_25CollectiveMainloopFwdSm90ILi2EN4cute5tupleIJNS5_1CILi1EEES8_S8_EEENS6_IJNS7_ILi192EEENS7_ILi128EEENS7_ILi96EEEEEELi96ENS_12float_e4m3_tEfNS_4arch4Sm90ELb0ELb0ELb1ELb1ELb1ELb1ELb0ELb1ELb1ELb1ELb0ELb0EEENS1_21CollectiveEpilogueFwdINS6_IJSA_SC_SB_EEES9_NS_10bfloat16_tESG_Li384ELb1ELb1ELb0ELb1EEENS1_36VarlenDynamicPersistentTileSchedulerILi192ELi128ELi384ELi128ELb0ELb1ELb1ELb0ELb1ELb1EEEEEEEEEvNT_6ParamsE,"",@"SHT_CUDA_INFO"
	.sectionflags	@""
	.align	4


	//----- nvinfo : EIATTR_CUDA_API_VERSION
	.align		4
        /*0000*/ 	.byte	0x04, 0x37
        /*0002*/ 	.short	(.L_90 - .L_89)
.L_89:
        /*0004*/ 	.word	0x00000082


	//----- nvinfo : EIATTR_KPARAM_INFO
	.align		4
.L_90:
        /*0008*/ 	.byte	0x04, 0x17
        /*000a*/ 	.short	(.L_92 - .L_91)
.L_91:
        /*000c*/ 	.word	0x00000000
        /*0010*/ 	.short	0x0000
        /*0012*/ 	.short	0x0000
        /*0014*/ 	.byte	0x00, 0xf0, 0x01, 0x2a


	//----- nvinfo : EIATTR_SPARSE_MMA_MASK
	.align		4
.L_92:
        /*0018*/ 	.byte	0x03, 0x50
        /*001a*/ 	.short	0x0000


	//----- nvinfo : EIATTR_MAXREG_COUNT
	.align		4
        /*001c*/ 	.byte	0x03, 0x1b
        /*001e*/ 	.short	0x0080


	//----- nvinfo : EIATTR_MERCURY_ISA_VERSION
	.align		4
        /*0020*/ 	.byte	0x03, 0x5f
        /*0022*/ 	.short	0x0101


	//----- nvinfo : EIATTR_VRC_CTA_INIT_COUNT
	.align		4
        /*0024*/ 	.byte	0x02, 0x4a
	.zero		1
	.zero		1


	//----- nvinfo : EIATTR_EXIT_INSTR_OFFSETS
	.align		4
        /*0028*/ 	.byte	0x04, 0x1c
        /*002a*/ 	.short	(.L_94 - .L_93)


	//   ....[0]....
.L_93:
        /*002c*/ 	.word	0x00000010


	//----- nvinfo : EIATTR_MAX_THREADS
	.align		4
.L_94:
        /*0030*/ 	.byte	0x04, 0x05
        /*0032*/ 	.short	(.L_96 - .L_95)
.L_95:
        /*0034*/ 	.word	0x00000200
        /*0038*/ 	.word	0x00000001
        /*003c*/ 	.word	0x00000001


	//----- nvinfo : EIATTR_CBANK_PARAM_SIZE
	.align		4
.L_96:
        /*0040*/ 	.byte	0x03, 0x19
        /*0042*/ 	.short	0x0a80


	//----- nvinfo : EIATTR_PARAM_CBANK
	.align		4
        /*0044*/ 	.byte	0x04, 0x0a
        /*0046*/ 	.short	(.L_98 - .L_97)
	.align		4
.L_97:
        /*0048*/ 	.word	index@(.nv.constant0._ZN7cutlass13device_kernelIN5flash11enable_sm90INS1_16FlashAttnFwdSm90INS1_25CollectiveMainloopFwdSm90ILi2EN4cute5tupleIJNS5_1CILi1EEES8_S8_EEENS6_IJNS7_ILi192EEENS7_ILi128EEENS7_ILi96EEEEEELi96ENS_12float_e4m3_tEfNS_4arch4Sm90ELb0ELb0ELb1ELb1ELb1ELb1ELb0ELb1ELb1ELb1ELb0ELb0EEENS1_21CollectiveEpilogueFwdINS6_IJSA_SC_SB_EEES9_NS_10bfloat16_tESG_Li384ELb1ELb1ELb0ELb1EEENS1_36VarlenDynamicPersistentTileSchedulerILi192ELi128ELi384ELi128ELb0ELb1ELb1ELb0ELb1ELb1EEEEEEEEEvNT_6ParamsE)
        /*004c*/ 	.short	0x0380
        /*004e*/ 	.short	0x0a80


	//----- nvinfo : EIATTR_SW_WAR
	.align		4
.L_98:
        /*0050*/ 	.byte	0x04, 0x36
        /*0052*/ 	.short	(.L_100 - .L_99)
.L_99:
        /*0054*/ 	.word	0x00000008
.L_100:


//--------------------- .nv.info._ZN7cutlass13device_kernelIN5flash11enable_sm90INS1_16FlashAttnFwdSm90INS1_25CollectiveMainloopFwdSm90ILi2EN4cute5tupleIJNS5_1CILi1EEES8_S8_EEENS6_IJNS7_ILi192EEENS7_ILi128EEENS7_ILi96EEEEEELi96ENS_12float_e4m3_tEfNS_4arch4Sm90ELb0ELb1ELb1ELb0ELb1ELb0ELb0ELb1ELb1ELb1ELb0ELb0EEENS1_21CollectiveEpilogueFwdINS6_IJSA_SC_SB_EEES9_NS_10bfloat16_tESG_Li384ELb0ELb1ELb0ELb1EEENS1_30DynamicPersistentTileSchedulerILi384ELi128ELb0ELb1ELb1EEEEEEEEEvNT_6ParamsE --------------------------
	.section	.nv.info._ZN7cutlass13device_kernelIN5flash11enable_sm90INS1_16FlashAttnFwdSm90INS1_25CollectiveMainloopFwdSm90ILi2EN4cute5tupleIJNS5_1CILi1EEES8_S8_EEENS6_IJNS7_ILi192EEENS7_ILi128EEENS7_ILi96EEEEEELi96ENS_12float_e4m3_tEfNS_4arch4Sm90ELb0ELb1ELb1ELb0ELb1ELb0ELb0ELb1ELb1ELb1ELb0ELb0EEENS1_21CollectiveEpilogueFwdINS6_IJSA_SC_SB_EEES9_NS_10bfloat16_tESG_Li384ELb0ELb1ELb0ELb1EEENS1_30DynamicPersistentTileSchedulerILi384ELi128ELb0ELb1ELb1EEEEEEEEEvNT_6ParamsE,"",@"SHT_CUDA_INFO"
	.sectionflags	@""
	.align	4


	//----- nvinfo : EIATTR_CUDA_API_VERSION
	.align		4
        /*0000*/ 	.byte	0x04, 0x37
        /*0002*/ 	.short	(.L_102 - .L_101)
.L_101:
        /*0004*/ 	.word	0x00000082


	//----- nvinfo : EIATTR_KPARAM_INFO
	.align		4
.L_102:
        /*0008*/ 	.byte	0x04, 0x17
        /*000a*/ 	.short	(.L_104 - .L_103)
.L_103:
        /*000c*/ 	.word	0x00000000
        /*0010*/ 	.short	0x0000
        /*0012*/ 	.short	0x0000
        /*0014*/ 	.byte	0x00, 0xf0, 0x01, 0x2a


	//----- nvinfo : EIATTR_SPARSE_MMA_MASK
	.align		4
.L_104:
        /*0018*/ 	.byte	0x03, 0x50
        /*001a*/ 	.short	0x0000


	//----- nvinfo : EIATTR_MAXREG_COUNT
	.align		4
        /*001c*/ 	.byte	0x03, 0x1b
        /*001e*/ 	.short	0x0080


	//----- nvinfo : EIATTR_MERCURY_ISA_VERSION
	.align		4
        /*0020*/ 	.byte	0x03, 0x5f
        /*0022*/ 	.short	0x0101


	//----- nvinfo : EIATTR_VRC_CTA_INIT_COUNT
	.align		4
        /*0024*/ 	.byte	0x02, 0x4a
	.zero		1
	.zero		1


	//----- nvinfo : EIATTR_EXIT_INSTR_OFFSETS
	.align		4
        /*0028*/ 	.byte	0x04, 0x1c
        /*002a*/ 	.short	(.L_106 - .L_105)


	//   ....[0]....
.L_105:
        /*002c*/ 	.word	0x00000010


	//----- nvinfo : EIATTR_MAX_THREADS
	.align		4
.L_106:
        /*0030*/ 	.byte	0x04, 0x05
        /*0032*/ 	.short	(.L_108 - .L_107)
.L_107:
        /*0034*/ 	.word	0x00000200
        /*0038*/ 	.word	0x00000001
        /*003c*/ 	.word	0x00000001


	//----- nvinfo : EIATTR_CBANK_PARAM_SIZE
	.align		4
.L_108:
        /*0040*/ 	.byte	0x03, 0x19
        /*0042*/ 	.short	0x0a80


	//----- nvinfo : EIATTR_PARAM_CBANK
	.align		4
        /*0044*/ 	.byte	0x04, 0x0a
        /*0046*/ 	.short	(.L_110 - .L_109)
	.align		4
.L_109:
        /*0048*/ 	.word	index@(.nv.constant0._ZN7cutlass13device_kernelIN5flash11enable_sm90INS1_16FlashAttnFwdSm90INS1_25CollectiveMainloopFwdSm90ILi2EN4cute5tupleIJNS5_1CILi1EEES8_S8_EEENS6_IJNS7_ILi192EEENS7_ILi128EEENS7_ILi96EEEEEELi96ENS_12float_e4m3_tEfNS_4arch4Sm90ELb0ELb1ELb1ELb0ELb1ELb0ELb0ELb1ELb1ELb1ELb0ELb0EEENS1_21CollectiveEpilogueFwdINS6_IJSA_SC_SB_EEES9_NS_10bfloat16_tESG_Li384ELb0ELb1ELb0ELb1EEENS1_30DynamicPersistentTileSchedulerILi384ELi128ELb0ELb1ELb1EEEEEEEEEvNT_6ParamsE)
        /*004c*/ 	.short	0x0380
        /*004e*/ 	.short	0x0a80


	//----- nvinfo : EIATTR_SW_WAR
	.align		4
.L_110:
        /*0050*/ 	.byte	0x04, 0x36
        /*0052*/ 	.short	(.L_112 - .L_111)
.L_111:
        /*0054*/ 	.word	0x00000008
.L_112:


//--------------------- .nv.info._ZN7cutlass13device_kernelIN5flash11enable_sm90INS1_16FlashAttnFwdSm90INS1_25CollectiveMainloopFwdSm90ILi2EN4cute5tupleIJNS5_1CILi1EEES8_S8_EEENS6_IJNS7_ILi192EEENS7_ILi128EEENS7_ILi96EEEEEELi96ENS_12float_e4m3_tEfNS_4arch4Sm90ELb0ELb1ELb1ELb1ELb1ELb0ELb0ELb1ELb1ELb1ELb0ELb0EEENS1_21CollectiveEpilogueFwdINS6_IJSA_SC_SB_EEES9_NS_10bfloat16_tESG_Li384ELb1ELb1ELb0ELb1EEENS1_36VarlenDynamicPersistentTileSchedulerILi192ELi128ELi384ELi128ELb0ELb1ELb1ELb1ELb0ELb1EEEEEEEEEvNT_6ParamsE --------------------------
	.section	.nv.info._ZN7cutlass13device_kernelIN5flash11enable_sm90INS1_16FlashAttnFwdSm90INS1_25CollectiveMainloopFwdSm90ILi2EN4cute5tupleIJNS5_1CILi1EEES8_S8_EEENS6_IJNS7_ILi192EEENS7_ILi128EEENS7_ILi96EEEEEELi96ENS_12float_e4m3_tEfNS_4arch4Sm90ELb0ELb1ELb1ELb1ELb1ELb0ELb0ELb1ELb1ELb1ELb0ELb0EEENS1_21CollectiveEpilogueFwdINS6_IJSA_SC_SB_EEES9_NS_10bfloat16_tESG_Li384ELb1ELb1ELb0ELb1EEENS1_36VarlenDynamicPersistentTileSchedulerILi192ELi128ELi384ELi128ELb0ELb1ELb1ELb1ELb0ELb1EEEEEEEEEvNT_6ParamsE,"",@"SHT_CUDA_INFO"
	.sectionflags	@""
	.align	4


	//----- nvinfo : EIATTR_CUDA_API_VERSION
	.align		4
        /*0000*/ 	.byte	0x04, 0x37
        /*0002*/ 	.short	(.L_114 - .L_113)
.L_113:
        /*0004*/ 	.word	0x00000082


	//----- nvinfo : EIATTR_KPARAM_INFO
	.align		4
.L_114:
        /*0008*/ 	.byte	0x04, 0x17
        /*000a*/ 	.short	(.L_116 - .L_115)
.L_115:
        /*000c*/ 	.word	0x00000000
        /*0010*/ 	.short	0x0000
        /*0012*/ 	.short	0x0000
        /*0014*/ 	.byte	0x00, 0xf0, 0x01, 0x2a


	//----- nvinfo : EIATTR_SPARSE_MMA_MASK
	.align		4
.L_116:
        /*0018*/ 	.byte	0x03, 0x50
        /*001a*/ 	.short	0x0000


	//----- nvinfo : EIATTR_MAXREG_COUNT
	.align		4
        /*001c*/ 	.byte	0x03, 0x1b
        /*001e*/ 	.short	0x0080


	//----- nvinfo : EIATTR_MERCURY_ISA_VERSION
	.align		4
        /*0020*/ 	.byte	0x03, 0x5f
        /*0022*/ 	.short	0x0101


	//----- nvinfo : EIATTR_VRC_CTA_INIT_COUNT
	.align		4
        /*0024*/ 	.byte	0x02, 0x4a
	.zero		1
	.zero		1


	//----- nvinfo : EIATTR_EXIT_INSTR_OFFSETS
	.align		4
        /*0028*/ 	.byte	0x04, 0x1c
        /*002a*/ 	.short	(.L_118 - .L_117)


	//   ....[0]....
.L_117:
        /*002c*/ 	.word	0x00000010


	//----- nvinfo : EIATTR_MAX_THREADS
	.align		4
.L_118:
        /*0030*/ 	.byte	0x04, 0x05
        /*0032*/ 	.short	(.L_120 - .L_119)
.L_119:
        /*0034*/ 	.word	0x00000200
        /*0038*/ 	.word	0x00000001
        /*003c*/ 	.word	0x00000001


	//----- nvinfo : EIATTR_CBANK_PARAM_SIZE
	.align		4
.L_120:
        /*0040*/ 	.byte	0x03, 0x19
        /*0042*/ 	.short	0x0a80


	//----- nvinfo : EIATTR_PARAM_CBANK
	.align		4
        /*0044*/ 	.byte	0x04, 0x0a
        /*0046*/ 	.short	(.L_122 - .L_121)
	.align		4
.L_121:
        /*0048*/ 	.word	index@(.nv.constant0._ZN7cutlass13device_kernelIN5flash11enable_sm90INS1_16FlashAttnFwdSm90INS1_25CollectiveMainloopFwdSm90ILi2EN4cute5tupleIJNS5_1CILi1EEES8_S8_EEENS6_IJNS7_ILi192EEENS7_ILi128EEENS7_ILi96EEEEEELi96ENS_12float_e4m3_tEfNS_4arch4Sm90ELb0ELb1ELb1ELb1ELb1ELb0ELb0ELb1ELb1ELb1ELb0ELb0EEENS1_21CollectiveEpilogueFwdINS6_IJSA_SC_SB_EEES9_NS_10bfloat16_tESG_Li384ELb1ELb1ELb0ELb1EEENS1_36VarlenDynamicPersistentTileSchedulerILi192ELi128ELi384ELi128ELb0ELb1ELb1ELb1ELb0ELb1EEEEEEEEEvNT_6ParamsE)
        /*004c*/ 	.short	0x0380
        /*004e*/ 	.short	0x0a80


	//----- nvinfo : EIATTR_SW_WAR
	.align		4
.L_122:
        /*0050*/ 	.byte	0x04, 0x36
        /*0052*/ 	.short	(.L_124 - .L_123)
.L_123:
        /*0054*/ 	.word	0x00000008
.L_124:


//--------------------- .nv.info._ZN7cutlass13device_kernelIN5flash11enable_sm90INS1_16FlashAttnFwdSm90INS1_25CollectiveMainloopFwdSm90ILi2EN4cute5tupleIJNS5_1CILi1EEES8_S8_EEENS6_IJNS7_ILi192EEENS7_ILi128EEENS7_ILi96EEEEEELi96ENS_12float_e4m3_tEfNS_4arch4Sm90ELb0ELb1ELb1ELb1ELb1ELb1ELb0ELb1ELb1ELb1ELb0ELb0EEENS1_21CollectiveEpilogueFwdINS6_IJSA_SC_SB_EEES9_NS_10bfloat16_tESG_Li384ELb1ELb1ELb0ELb1EEENS1_36VarlenDynamicPersistentTileSchedulerILi192ELi128ELi384ELi128ELb0ELb1ELb1ELb1ELb0ELb1EEEEEEEEEvNT_6ParamsE --------------------------
	.section	.nv.info._ZN7cutlass13device_kernelIN5flash11enable_sm90INS1_16FlashAttnFwdSm90INS1_25CollectiveMainloopFwdSm90ILi2EN4cute5tupleIJNS5_1CILi1EEES8_S8_EEENS6_IJNS7_ILi192EEENS7_ILi128EEENS7_ILi96EEEEEELi96ENS_12float_e4m3_tEfNS_4arch4Sm90ELb0ELb1ELb1ELb1ELb1ELb1ELb0ELb1ELb1ELb1ELb0ELb0EEENS1_21CollectiveEpilogueFwdINS6_IJSA_SC_SB_EEES9_NS_10bfloat16_tESG_Li384ELb1ELb1ELb0ELb1EEENS1_36VarlenDynamicPersistentTileSchedulerILi192ELi128ELi384ELi128ELb0ELb1ELb1ELb1ELb0ELb1EEEEEEEEEvNT_6ParamsE,"",@"SHT_CUDA_INFO"
	.sectionflags	@""
	.align	4


	//----- nvinfo : EIATTR_CUDA_API_VERSION
	.align		4
        /*0000*/ 	.byte	0x04, 0x37
        /*0002*/ 	.short	(.L_126 - .L_125)
.L_125:
        /*0004*/ 	.word	0x00000082


	//----- nvinfo : EIATTR_KPARAM_INFO
	.align		4
.L_126:
        /*0008*/ 	.byte	0x04, 0x17
        /*000a*/ 	.short	(.L_128 - .L_127)
.L_127:
        /*000c*/ 	.word	0x00000000
        /*0010*/ 	.short	0x0000
        /*0012*/ 	.short	0x0000
        /*0014*/ 	.byte	0x00, 0xf0, 0x01, 0x2a


	//----- nvinfo : EIATTR_SPARSE_MMA_MASK
	.align		4
.L_128:
        /*0018*/ 	.byte	0x03, 0x50
        /*001a*/ 	.short	0x0000


	//----- nvinfo : EIATTR_MAXREG_COUNT
	.align		4
        /*001c*/ 	.byte	0x03, 0x1b
        /*001e*/ 	.short	0x0080


	//----- nvinfo : EIATTR_MERCURY_ISA_VERSION
	.align		4
        /*0020*/ 	.byte	0x03, 0x5f
        /*0022*/ 	.short	0x0101


	//----- nvinfo : EIATTR_VRC_CTA_INIT_COUNT
	.align		4
        /*0024*/ 	.byte	0x02, 0x4a
	.zero		1
	.zero		1


	//----- nvinfo : EIATTR_EXIT_INSTR_OFFSETS
	.align		4
        /*0028*/ 	.byte	0x04, 0x1c
        /*002a*/ 	.short	(.L_130 - .L_129)


	//   ....[0]....
.L_129:
        /*002c*/ 	.word	0x00000010


	//----- nvinfo : EIATTR_MAX_THREADS
	.align		4
.L_130:
        /*0030*/ 	.byte	0x04, 0x05
        /*0032*/ 	.short	(.L_132 - .L_131)
.L_131:
        /*0034*/ 	.word	0x00000200
        /*0038*/ 	.word	0x00000001
        /*003c*/ 	.word	0x00000001


	//----- nvinfo : EIATTR_CBANK_PARAM_SIZE
	.align		4
.L_132:
        /*0040*/ 	.byte	0x03, 0x19
        /*0042*/ 	.short	0x0a80


	//----- nvinfo : EIATTR_PARAM_CBANK
	.align		4
        /*0044*/ 	.byte	0x04, 0x0a
        /*0046*/ 	.short	(.L_134 - .L_133)
	.align		4
.L_133:
        /*0048*/ 	.word	index@(.nv.constant0._ZN7cutlass13device_kernelIN5flash11enable_sm90INS1_16FlashAttnFwdSm90INS1_25CollectiveMainloopFwdSm90ILi2EN4cute5tupleIJNS5_1CILi1EEES8_S8_EEENS6_IJNS7_ILi192EEENS7_ILi128EEENS7_ILi96EEEEEELi96ENS_12float_e4m3_tEfNS_4arch4Sm90ELb0ELb1ELb1ELb1ELb1ELb1ELb0ELb1ELb1ELb1ELb0ELb0EEENS1_21CollectiveEpilogueFwdINS6_IJSA_SC_SB_EEES9_NS_10bfloat16_tESG_Li384ELb1ELb1ELb0ELb1EEENS1_36VarlenDynamicPersistentTileSchedulerILi192ELi128ELi384ELi128ELb0ELb1ELb1ELb1ELb0ELb1EEEEEEEEEvNT_6ParamsE)
        /*004c*/ 	.short	0x0380
        /*004e*/ 	.short	0x0a80


	//----- nvinfo : EIATTR_SW_WAR
	.align		4
.L_134:
        /*0050*/ 	.byte	0x04, 0x36
        /*0052*/ 	.short	(.L_136 - .L_135)
.L_135:
        /*0054*/ 	.word	0x00000008
.L_136:


//--------------------- .nv.info._ZN7cutlass13device_kernelIN5flash11enable_sm90INS1_16FlashAttnFwdSm90INS1_25CollectiveMainloopFwdSm90ILi2EN4cute5tupleIJNS5_1CILi1EEES8_S8_EEENS6_IJNS7_ILi192EEENS7_ILi128EEENS7_ILi96EEEEEELi96ENS_12float_e4m3_tEfNS_4arch4Sm90ELb1ELb0ELb1ELb0ELb1ELb0ELb0ELb1ELb1ELb1ELb0ELb0EEENS1_21CollectiveEpilogueFwdINS6_IJSA_SC_SB_EEES9_NS_10bfloat16_tESG_Li384ELb0ELb1ELb0ELb1EEENS1_30DynamicPersistentTileSchedulerILi384ELi128ELb0ELb1ELb1EEEEEEEEEvNT_6ParamsE --------------------------
	.section	.nv.info._ZN7cutlass13device_kernelIN5flash11enable_sm90INS1_16FlashAttnFwdSm90INS1_25CollectiveMainloopFwdSm90ILi2EN4cute5tupleIJNS5_1CILi1EEES8_S8_EEENS6_IJNS7_ILi192EEENS7_ILi128EEENS7_ILi96EEEEEELi96ENS_12float_e4m3_tEfNS_4arch4Sm90ELb1ELb0ELb1ELb0ELb1ELb0ELb0ELb1ELb1ELb1ELb0ELb0EEENS1_21CollectiveEpilogueFwdINS6_IJSA_SC_SB_EEES9_NS_10bfloat16_tESG_Li384ELb0ELb1ELb0ELb1EEENS1_30DynamicPersistentTileSchedulerILi384ELi128ELb0ELb1ELb1EEEEEEEEEvNT_6ParamsE,"",@"SHT_CUDA_INFO"
	.sectionflags	@""
	.align	4


	//----- nvinfo : EIATTR_CUDA_API_VERSION
	.align		4
        /*0000*/ 	.byte	0x04, 0x37
        /*0002*/ 	.short	(.L_138 - .L_137)
.L_137:
        /*0004*/ 	.word	0x00000082


	//----- nvinfo : EIATTR_KPARAM_INFO
	.align		4
.L_138:
        /*0008*/ 	.byte	0x04, 0x17
        /*000a*/ 	.short	(.L_140 - .L_139)
.L_139:
        /*000c*/ 	.word	0x00000000
        /*0010*/ 	.short	0x0000
        /*0012*/ 	.short	0x0000
        /*0014*/ 	.byte	0x00, 0xf0, 0x01, 0x2a


	//----- nvinfo : EIATTR_SPARSE_MMA_MASK
	.align		4
.L_140:
        /*0018*/ 	.byte	0x03, 0x50
        /*001a*/ 	.short	0x0000


	//----- nvinfo : EIATTR_MAXREG_COUNT
	.align		4
        /*001c*/ 	.byte	0x03, 0x1b
        /*001e*/ 	.short	0x0080


	//----- nvinfo : EIATTR_MERCURY_ISA_VERSION
	.align		4
        /*0020*/ 	.byte	0x03, 0x5f
        /*0022*/ 	.short	0x0101


	//----- nvinfo : EIATTR_VRC_CTA_INIT_COUNT
	.align		4
        /*0024*/ 	.byte	0x02, 0x4a
	.zero		1
	.zero		1


	//----- nvinfo : EIATTR_EXIT_INSTR_OFFSETS
	.align		4
        /*0028*/ 	.byte	0x04, 0x1c
        /*002a*/ 	.short	(.L_142 - .L_141)


	//   ....[0]....
.L_141:
        /*002c*/ 	.word	0x00000010


	//----- nvinfo : EIATTR_MAX_THREADS
	.align		4
.L_142:
        /*0030*/ 	.byte	0x04, 0x05
        /*0032*/ 	.short	(.L_144 - .L_143)
.L_143:
        /*0034*/ 	.word	0x00000200
        /*0038*/ 	.word	0x00000001
        /*003c*/ 	.word	0x00000001


	//----- nvinfo : EIATTR_CBANK_PARAM_SIZE
	.align		4
.L_144:
        /*0040*/ 	.byte	0x03, 0x19
        /*0042*/ 	.short	0x0a80


	//----- nvinfo : EIATTR_PARAM_CBANK
	.align		4
        /*0044*/ 	.byte	0x04, 0x0a
        /*0046*/ 	.short	(.L_146 - .L_145)
	.align		4
.L_145:
        /*0048*/ 	.word	index@(.nv.constant0._ZN7cutlass13device_kernelIN5flash11enable_sm90INS1_16FlashAttnFwdSm90INS1_25CollectiveMainloopFwdSm90ILi2EN4cute5tupleIJNS5_1CILi1EEES8_S8_EEENS6_IJNS7_ILi192EEENS7_ILi128EEENS7_ILi96EEEEEELi96ENS_12float_e4m3_tEfNS_4arch4Sm90ELb1ELb0ELb1ELb0ELb1ELb0ELb0ELb1ELb1ELb1ELb0ELb0EEENS1_21CollectiveEpilogueFwdINS6_IJSA_SC_SB_EEES9_NS_10bfloat16_tESG_Li384ELb0ELb1ELb0ELb1EEENS1_30DynamicPersistentTileSchedulerILi384ELi128ELb0ELb1ELb1EEEEEEEEEvNT_6ParamsE)
        /*004c*/ 	.short	0x0380
        /*004e*/ 	.short	0x0a80


	//----- nvinfo : EIATTR_SW_WAR
	.align		4
.L_146:
        /*0050*/ 	.byte	0x04, 0x36
        /*0052*/ 	.short	(.L_148 - .L_147)
.L_147:
        /*0054*/ 	.word	0x00000008
.L_148:


//--------------------- .nv.info._ZN7cutlass13device_kernelIN5flash11enable_sm90INS1_16FlashAttnFwdSm90INS1_25CollectiveMainloopFwdSm90ILi2EN4cute5tupleIJNS5_1CILi1EEES8_S8_EEENS6_IJNS7_ILi192EEENS7_ILi128EEENS7_ILi96EEEEEELi96ENS_12float_e4m3_tEfNS_4arch4Sm90ELb1ELb0ELb1ELb1ELb1ELb0ELb0ELb1ELb1ELb1ELb0ELb0EEENS1_21CollectiveEpilogueFwdINS6_IJSA_SC_SB_EEES9_NS_10bfloat16_tESG_Li384ELb1ELb1ELb0ELb1EEENS1_36VarlenDynamicPersistentTileSchedulerILi192ELi128ELi384ELi128ELb0ELb1ELb1ELb1ELb1ELb1EEEEEEEEEvNT_6ParamsE --------------------------
	.section	.nv.info._ZN7cutlass13device_kernelIN5flash11enable_sm90INS1_16FlashAttnFwdSm90INS1_25CollectiveMainloopFwdSm90ILi2EN4cute5tupleIJNS5_1CILi1EEES8_S8_EEENS6_IJNS7_ILi192EEENS7_ILi128EEENS7_ILi96EEEEEELi96ENS_12float_e4m3_tEfNS_4arch4Sm90ELb1ELb0ELb1ELb1ELb1ELb0ELb0ELb1ELb1ELb1ELb0ELb0EEENS1_21CollectiveEpilogueFwdINS6_IJSA_SC_SB_EEES9_NS_10bfloat16_tESG_Li384ELb1ELb1ELb0ELb1EEENS1_36VarlenDynamicPersistentTileSchedulerILi192ELi128ELi384ELi128ELb0ELb1ELb1ELb1ELb1ELb1EEEEEEEEEvNT_6ParamsE,"",@"SHT_CUDA_INFO"
	.sectionflags	@""
	.align	4


	//----- nvinfo : EIATTR_CUDA_API_VERSION
	.align		4
        /*0000*/ 	.byte	0x04, 0x37
        /*0002*/ 	.short	(.L_150 - .L_149)
.L_149:
        /*0004*/ 	.word	0x00000082


	//----- nvinfo : EIATTR_KPARAM_INFO
	.align		4
.L_150:
        /*0008*/ 	.byte	0x04, 0x17
        /*000a*/ 	.short	(.L_152 - .L_151)
.L_151:
        /*000c*/ 	.word	0x00000000
        /*0010*/ 	.short	0x0000
        /*0012*/ 	.short	0x0000
        /*0014*/ 	.byte	0x00, 0xf0, 0x01, 0x2a


	//----- nvinfo : EIATTR_SPARSE_MMA_MASK
	.align		4
.L_152:
        /*0018*/ 	.byte	0x03, 0x50
        /*001a*/ 	.short	0x0000


	//----- nvinfo : EIATTR_MAXREG_COUNT
	.align		4
        /*001c*/ 	.byte	0x03, 0x1b
        /*001e*/ 	.short	0x0080


	//----- nvinfo : EIATTR_MERCURY_ISA_VERSION
	.align		4
        /*0020*/ 	.byte	0x03, 0x5f
        /*0022*/ 	.short	0x0101


	//----- nvinfo : EIATTR_VRC_CTA_INIT_COUNT
	.align		4
        /*0024*/ 	.byte	0x02, 0x4a
	.zero		1
	.zero		1


	//----- nvinfo : EIATTR_EXIT_INSTR_OFFSETS
	.align		4
        /*0028*/ 	.byte	0x04, 0x1c
        /*002a*/ 	.short	(.L_154 - .L_153)


	//   ....[0]....
.L_153:
        /*002c*/ 	.word	0x00000010


	//----- nvinfo : EIATTR_MAX_THREADS
	.align		4
.L_154:
        /*0030*/ 	.byte	0x04, 0x05
        /*0032*/ 	.short	(.L_156 - .L_155)
.L_155:
        /*0034*/ 	.word	0x00000200
        /*0038*/ 	.word	0x00000001
        /*003c*/ 	.word	0x00000001


	//----- nvinfo : EIATTR_CBANK_PARAM_SIZE
	.align		4
.L_156:
        /*0040*/ 	.byte	0x03, 0x19
        /*0042*/ 	.short	0x0a80


	//----- nvinfo : EIATTR_PARAM_CBANK
	.align		4
        /*0044*/ 	.byte	0x04, 0x0a
        /*0046*/ 	.short	(.L_158 - .L_157)
	.align		4
.L_157:
        /*0048*/ 	.word	index@(.nv.constant0._ZN7cutlass13device_kernelIN5flash11enable_sm90INS1_16FlashAttnFwdSm90INS1_25CollectiveMainloopFwdSm90ILi2EN4cute5tupleIJNS5_1CILi1EEES8_S8_EEENS6_IJNS7_ILi192EEENS7_ILi128EEENS7_ILi96EEEEEELi96ENS_12float_e4m3_tEfNS_4arch4Sm90ELb1ELb0ELb1ELb1ELb1ELb0ELb0ELb1ELb1ELb1ELb0ELb0EEENS1_21CollectiveEpilogueFwdINS6_IJSA_SC_SB_EEES9_NS_10bfloat16_tESG_Li384ELb1ELb1ELb0ELb1EEENS1_36VarlenDynamicPersistentTileSchedulerILi192ELi128ELi384ELi128ELb0ELb1ELb1ELb1ELb1ELb1EEEEEEEEEvNT_6ParamsE)
        /*004c*/ 	.short	0x0380
        /*004e*/ 	.short	0x0a80


	//----- nvinfo : EIATTR_SW_WAR
	.align		4
.L_158:
        /*0050*/ 	.byte	0x04, 0x36
        /*0052*/ 	.short	(.L_160 - .L_159)
.L_159:
        /*0054*/ 	.word	0x00000008
.L_160:


//--------------------- .nv.info._ZN7cutlass13device_kernelIN5flash11enable_sm90INS1_16FlashAttnFwdSm90INS1_25CollectiveMainloopFwdSm90ILi2EN4cute5tupleIJNS5_1CILi1EEES8_S8_EEENS6_IJNS7_ILi192EEENS7_ILi128EEENS7_ILi96EEEEEELi96ENS_12float_e4m3_tEfNS_4arch4Sm90ELb1ELb0ELb1ELb1ELb1ELb1ELb0ELb1ELb1ELb1ELb0ELb0EEENS1_21CollectiveEpilogueFwdINS6_IJSA_SC_SB_EEES9_NS_10bfloat16_tESG_Li384ELb1ELb1ELb0ELb1EEENS1_36VarlenDynamicPersistentTileSchedulerILi192ELi128ELi384ELi128ELb0ELb1ELb1ELb1ELb1ELb1EEEEEEEEEvNT_6ParamsE --------------------------
	.section	.nv.info._ZN7cutlass13device_kernelIN5flash11enable_sm90INS1_16FlashAttnFwdSm90INS1_25CollectiveMainloopFwdSm90ILi2EN4cute5tupleIJNS5_1CILi1EEES8_S8_EEENS6_IJNS7_ILi192EEENS7_ILi128EEENS7_ILi96EEEEEELi96ENS_12float_e4m3_tEfNS_4arch4Sm90ELb1ELb0ELb1ELb1ELb1ELb1ELb0ELb1ELb1ELb1ELb0ELb0EEENS1_21CollectiveEpilogueFwdINS6_IJSA_SC_SB_EEES9_NS_10bfloat16_tESG_Li384ELb1ELb1ELb0ELb1EEENS1_36VarlenDynamicPersistentTileSchedulerILi192ELi128ELi384ELi128ELb0ELb1ELb1ELb1ELb1ELb1EEEEEEEEEvNT_6ParamsE,"",@"SHT_CUDA_INFO"
	.sectionflags	@""
	.align	4


	//----- nvinfo : EIATTR_CUDA_API_VERSION
	.align		4
        /*0000*/ 	.byte	0x04, 0x37
        /*0002*/ 	.short	(.L_162 - .L_161)
.L_161:
        /*0004*/ 	.word	0x00000082


	//----- nvinfo : EIATTR_KPARAM_INFO
	.align		4
.L_162:
        /*0008*/ 	.byte	0x04, 0x17
        /*000a*/ 	.short	(.L_164 - .L_163)
.L_163:
        /*000c*/ 	.word	0x00000000
        /*0010*/ 	.short	0x0000
        /*0012*/ 	.short	0x0000
        /*0014*/ 	.byte	0x00, 0xf0, 0x01, 0x2a


	//----- nvinfo : EIATTR_SPARSE_MMA_MASK
	.align		4
.L_164:
        /*0018*/ 	.byte	0x03, 0x50
        /*001a*/ 	.short	0x0000


	//----- nvinfo : EIATTR_MAXREG_COUNT
	.align		4
        /*001c*/ 	.byte	0x03, 0x1b
        /*001e*/ 	.short	0x0080


	//----- nvinfo : EIATTR_MERCURY_ISA_VERSION
	.align		4
        /*0020*/ 	.byte	0x03, 0x5f
        /*0022*/ 	.short	0x0101


	//----- nvinfo : EIATTR_VRC_CTA_INIT_COUNT
	.align		4
        /*0024*/ 	.byte	0x02, 0x4a
	.zero		1
	.zero		1


	//----- nvinfo : EIATTR_EXIT_INSTR_OFFSETS
	.align		4
        /*0028*/ 	.byte	0x04, 0x1c
        /*002a*/ 	.short	(.L_166 - .L_165)


	//   ....[0]....
.L_165:
        /*002c*/ 	.word	0x00000010


	//----- nvinfo : EIATTR_MAX_THREADS
	.align		4
.L_166:
        /*0030*/ 	.byte	0x04, 0x05
        /*0032*/ 	.short	(.L_168 - .L_167)
.L_167:
        /*0034*/ 	.word	0x00000200
        /*0038*/ 	.word	0x00000001
        /*003c*/ 	.word	0x00000001


	//----- nvinfo : EIATTR_CBANK_PARAM_SIZE
	.align		4
.L_168:
        /*0040*/ 	.byte	0x03, 0x19
        /*0042*/ 	.short	0x0a80


	//----- nvinfo : EIATTR_PARAM_CBANK
	.align		4
        /*0044*/ 	.byte	0x04, 0x0a
        /*0046*/ 	.short	(.L_170 - .L_169)
	.align		4
.L_169:
        /*0048*/ 	.word	index@(.nv.constant0._ZN7cutlass13device_kernelIN5flash11enable_sm90INS1_16FlashAttnFwdSm90INS1_25CollectiveMainloopFwdSm90ILi2EN4cute5tupleIJNS5_1CILi1EEES8_S8_EEENS6_IJNS7_ILi192EEENS7_ILi128EEENS7_ILi96EEEEEELi96ENS_12float_e4m3_tEfNS_4arch4Sm90ELb1ELb0ELb1ELb1ELb1ELb1ELb0ELb1ELb1ELb1ELb0ELb0EEENS1_21CollectiveEpilogueFwdINS6_IJSA_SC_SB_EEES9_NS_10bfloat16_tESG_Li384ELb1ELb1ELb0ELb1EEENS1_36VarlenDynamicPersistentTileSchedulerILi192ELi128ELi384ELi128ELb0ELb1ELb1ELb1ELb1ELb1EEEEEEEEEvNT_6ParamsE)
        /*004c*/ 	.short	0x0380
        /*004e*/ 	.short	0x0a80


	//----- nvinfo : EIATTR_SW_WAR
	.align		4
.L_170:
        /*0050*/ 	.byte	0x04, 0x36
        /*0052*/ 	.short	(.L_172 - .L_171)
.L_171:
        /*0054*/ 	.word	0x00000008
.L_172:


//--------------------- .nv.callgraph             --------------------------
	.section	.nv.callgraph,"",@"SHT_CUDA_CALLGRAPH"
	.align	4
	.sectionentsize	8
	.align		4
        /*0000*/ 	.word	0x00000000
	.align		4
        /*0004*/ 	.word	0xffffffff
	.align		4
        /*0008*/ 	.word	0x00000000
	.align		4
        /*000c*/ 	.word	0xfffffffe
	.align		4
        /*0010*/ 	.word	0x00000000
	.align		4
        /*0014*/ 	.word	0xfffffffd
	.align		4
        /*0018*/ 	.word	0x00000000
	.align		4
        /*001c*/ 	.word	0xfffffffc


//--------------------- .nv.constant4             --------------------------
	.section	.nv.constant4,"a",@progbits
	.align	8
	.align		8
.nv.constant4:
        /*0000*/ 	.dword	_ZN79_INTERNAL_5e63382a_43_flash_fwd_hdim96_e4m3_paged_softcap_sm90_cu_49158569_36344cuda3std3__45__cpo5beginE
	.align		8
        /*0008*/ 	.dword	_ZN79_INTERNAL_5e63382a_43_flash_fwd_hdim96_e4m3_paged_softcap_sm90_cu_49158569_36344cuda3std3__45__cpo3endE
	.align		8
        /*0010*/ 	.dword	_ZN79_INTERNAL_5e63382a_43_flash_fwd_hdim96_e4m3_paged_softcap_sm90_cu_49158569_36344cuda3std3__45__cpo6cbeginE
	.align		8
        /*0018*/ 	.dword	_ZN79_INTERNAL_5e63382a_43_flash_fwd_hdim96_e4m3_paged_softcap_sm90_cu_49158569_36344cuda3std3__45__cpo4cendE
	.align		8
        /*0020*/ 	.dword	_ZN79_INTERNAL_5e63382a_43_flash_fwd_hdim96_e4m3_paged_softcap_sm90_cu_49158569_36344cuda3std3__481_GLOBAL__N__5e63382a_43_flash_fwd_hdim96_e4m3_paged_softcap_sm90_cu_49158569_36346ignoreE
	.align		8
        /*0028*/ 	.dword	_ZN79_INTERNAL_5e63382a_43_flash_fwd_hdim96_e4m3_paged_softcap_sm90_cu_49158569_36344cuda3std3__419piecewise_constructE
	.align		8
        /*0030*/ 	.dword	_ZN79_INTERNAL_5e63382a_43_flash_fwd_hdim96_e4m3_paged_softcap_sm90_cu_49158569_36344cuda3std3__48in_placeE
	.align		8
        /*0038*/ 	.dword	_ZN79_INTERNAL_5e63382a_43_flash_fwd_hdim96_e4m3_paged_softcap_sm90_cu_49158569_36344cuda3std6ranges3__45__cpo4swapE
	.align		8
        /*0040*/ 	.dword	_ZN79_INTERNAL_5e63382a_43_flash_fwd_hdim96_e4m3_paged_softcap_sm90_cu_49158569_36344cuda3std6ranges3__45__cpo9iter_moveE
	.align		8
        /*0048*/ 	.dword	_ZN79_INTERNAL_5e63382a_43_flash_fwd_hdim96_e4m3_paged_softcap_sm90_cu_49158569_36344cute7productE
	.align		8
        /*0050*/ 	.dword	_ZN79_INTERNAL_5e63382a_43_flash_fwd_hdim96_e4m3_paged_softcap_sm90_cu_49158569_36344cute1_E


//--------------------- .text._ZN7cutlass13device_kernelIN5flash11enable_sm90INS1_16FlashAttnFwdSm90INS1_25CollectiveMainloopFwdSm90ILi2EN4cute5tupleIJNS5_1CILi1EEES8_S8_EEENS6_IJNS7_ILi192EEENS7_ILi128EEENS7_ILi96EEEEEELi96ENS_12float_e4m3_tEfNS_4arch4Sm90ELb0ELb0ELb1ELb0ELb1ELb0ELb0ELb1ELb1ELb1ELb0ELb0EEENS1_21CollectiveEpilogueFwdINS6_IJSA_SC_SB_EEES9_NS_10bfloat16_tESG_Li384ELb0ELb1ELb0ELb1EEENS1_29StaticPersistentTileSchedulerILb0EEEEEEEEEvNT_6ParamsE --------------------------
	.section	.text._ZN7cutlass13device_kernelIN5flash11enable_sm90INS1_16FlashAttnFwdSm90INS1_25CollectiveMainloopFwdSm90ILi2EN4cute5tupleIJNS5_1CILi1EEES8_S8_EEENS6_IJNS7_ILi192EEENS7_ILi128EEENS7_ILi96EEEEEELi96ENS_12float_e4m3_tEfNS_4arch4Sm90ELb0ELb0ELb1ELb0ELb1ELb0ELb0ELb1ELb1ELb1ELb0ELb0EEENS1_21CollectiveEpilogueFwdINS6_IJSA_SC_SB_EEES9_NS_10bfloat16_tESG_Li384ELb0ELb1ELb0ELb1EEENS1_29StaticPersistentTileSchedulerILb0EEEEEEEEEvNT_6ParamsE,"ax",@progbits
	.align	128
.text._ZN7cutlass13device_kernelIN5flash11enable_sm90INS1_16FlashAttnFwdSm90INS1_25CollectiveMainloopFwdSm90ILi2EN4cute5tupleIJNS5_1CILi1EEES8_S8_EEENS6_IJNS7_ILi192EEENS7_ILi128EEENS7_ILi96EEEEEELi96ENS_12float_e4m3_tEfNS_4arch4Sm90ELb0ELb0ELb1ELb0ELb1ELb0ELb0ELb1ELb1ELb1ELb0ELb0EEENS1_21CollectiveEpilogueFwdINS6_IJSA_SC_SB_EEES9_NS_10bfloat16_tESG_Li384ELb0ELb1ELb0ELb1EEENS1_29StaticPersistentTileSchedulerILb0EEEEEEEEEvNT_6ParamsE:
        .type           _ZN7cutlass13device_kernelIN5flash11enable_sm90INS1_16FlashAttnFwdSm90INS1_25CollectiveMainloopFwdSm90ILi2EN4cute5tupleIJNS5_1CILi1EEES8_S8_EEENS6_IJNS7_ILi192EEENS7_ILi128EEENS7_ILi96EEEEEELi96ENS_12float_e4m3_tEfNS_4arch4Sm90ELb0ELb0ELb1ELb0ELb1ELb0ELb0ELb1ELb1ELb1ELb0ELb0EEENS1_21CollectiveEpilogueFwdINS6_IJSA_SC_SB_EEES9_NS_10bfloat16_tESG_Li384ELb0ELb1ELb0ELb1EEENS1_29StaticPersistentTileSchedulerILb0EEEEEEEEEvNT_6ParamsE,@function
        .size           _ZN7cutlass13device_kernelIN5flash11enable_sm90INS1_16FlashAttnFwdSm90INS1_25CollectiveMainloopFwdSm90ILi2EN4cute5tupleIJNS5_1CILi1EEES8_S8_EEENS6_IJNS7_ILi192EEENS7_ILi128EEENS7_ILi96EEEEEELi96ENS_12float_e4m3_tEfNS_4arch4Sm90ELb0ELb0ELb1ELb0ELb1ELb0ELb0ELb1ELb1ELb1ELb0ELb0EEENS1_21CollectiveEpilogueFwdINS6_IJSA_SC_SB_EEES9_NS_10bfloat16_tESG_Li384ELb0ELb1ELb0ELb1EEENS1_29StaticPersistentTileSchedulerILb0EEEEEEEEEvNT_6ParamsE,(.L_x_9 - _ZN7cutlass13device_kernelIN5flash11enable_sm90INS1_16FlashAttnFwdSm90INS1_25CollectiveMainloopFwdSm90ILi2EN4cute5tupleIJNS5_1CILi1EEES8_S8_EEENS6_IJNS7_ILi192EEENS7_ILi128EEENS7_ILi96EEEEEELi96ENS_12float_e4m3_tEfNS_4arch4Sm90ELb0ELb0ELb1ELb0ELb1ELb0ELb0ELb1ELb1ELb1ELb0ELb0EEENS1_21CollectiveEpilogueFwdINS6_IJSA_SC_SB_EEES9_NS_10bfloat16_tESG_Li384ELb0ELb1ELb0ELb1EEENS1_29StaticPersistentTileSchedulerILb0EEEEEEEEEvNT_6ParamsE)
        .other          _ZN7cutlass13device_kernelIN5flash11enable_sm90INS1_16FlashAttnFwdSm90INS1_25CollectiveMainloopFwdSm90ILi2EN4cute5tupleIJNS5_1CILi1EEES8_S8_EEENS6_IJNS7_ILi192EEENS7_ILi128EEENS7_ILi96EEEEEELi96ENS_12float_e4m3_tEfNS_4arch4Sm90ELb0ELb0ELb1ELb0ELb1ELb0ELb0ELb1ELb1ELb1ELb0ELb0EEENS1_21CollectiveEpilogueFwdINS6_IJSA_SC_SB_EEES9_NS_10bfloat16_tESG_Li384ELb0ELb1ELb0ELb1EEENS1_29StaticPersistentTileSchedulerILb0EEEEEEEEEvNT_6ParamsE,@"STO_CUDA_ENTRY STV_DEFAULT"
_ZN7cutlass13device_kernelIN5flash11enable_sm90INS1_16FlashAttnFwdSm90INS1_25CollectiveMainloopFwdSm90ILi2EN4cute5tupleIJNS5_1CILi1EEES8_S8_EEENS6_IJNS7_ILi192EEENS7_ILi128EEENS7_ILi96EEEEEELi96ENS_12float_e4m3_tEfNS_4arch4Sm90ELb0ELb0ELb1ELb0ELb1ELb0ELb0ELb1ELb1ELb1ELb0ELb0EEENS1_21CollectiveEpilogueFwdINS6_IJSA_SC_SB_EEES9_NS_10bfloat16_tESG_Li384ELb0ELb1ELb0ELb1EEENS1_29StaticPersistentTileSchedulerILb0EEEEEEEEEvNT_6ParamsE:
[----:B------:R-:W-:Y:S01]  /*0000*/  LDC R1, c[0x0][0x37c] ;  /* 0x0000df00ff017b82 */ /* 0x000fe20000000800 */
[----:B------:R-:W-:Y:S05]  /*0010*/  EXIT ;  /* 0x000000000000794d */ /* 0x000fea0003800000 */
.L_x_0:
[----:B------:R-:W-:-:S00]  /*0020*/  BRA `(.L_x_0) ;  /* 0xfffffffc00fc7947 */ /* 0x000fc0000383ffff */
[----:B------:R-:W-:-:S00]  /*0030*/  NOP ;  /* 0x0000000000007918 */ /* 0x000fc00000000000 */
        /* <DEDUP_REMOVED lines=12> */
.L_x_9:


//--------------------- .text._ZN7cutlass13device_kernelIN5flash11enable_sm90INS1_16FlashAttnFwdSm90INS1_25CollectiveMainloopFwdSm90ILi2EN4cute5tupleIJNS5_1CILi1EEES8_S8_EEENS6_IJNS7_ILi192EEENS7_ILi128EEENS7_ILi96EEEEEELi96ENS_12float_e4m3_tEfNS_4arch4Sm90ELb0ELb0ELb1ELb1ELb1ELb0ELb0ELb1ELb1ELb1ELb0ELb0EEENS1_21CollectiveEpilogueFwdINS6_IJSA_SC_SB_EEES9_NS_10bfloat16_tESG_Li384ELb1ELb1ELb0ELb1EEENS1_36VarlenDynamicPersistentTileSchedulerILi192ELi128ELi384ELi128ELb0ELb1ELb1ELb0ELb1ELb1EEEEEEEEEvNT_6ParamsE --------------------------
	.section	.text._ZN7cutlass13device_kernelIN5flash11enable_sm90INS1_16FlashAttnFwdSm90INS1_25CollectiveMainloopFwdSm90ILi2EN4cute5tupleIJNS5_1CILi1EEES8_S8_EEENS6_IJNS7_ILi192EEENS7_ILi128EEENS7_ILi96EEEEEELi96ENS_12float_e4m3_tEfNS_4arch4Sm90ELb0ELb0ELb1ELb1ELb1ELb0ELb0ELb1ELb1ELb1ELb0ELb0EEENS1_21CollectiveEpilogueFwdINS6_IJSA_SC_SB_EEES9_NS_10bfloat16_tESG_Li384ELb1ELb1ELb0ELb1EEENS1_36VarlenDynamicPersistentTileSchedulerILi192ELi128ELi384ELi128ELb0ELb1ELb1ELb0ELb1ELb1EEEEEEEEEvNT_6ParamsE,"ax",@progbits
	.align	128
.text._ZN7cutlass13device_kernelIN5flash11enable_sm90INS1_16FlashAttnFwdSm90INS1_25CollectiveMainloopFwdSm90ILi2EN4cute5tupleIJNS5_1CILi1EEES8_S8_EEENS6_IJNS7_ILi192EEENS7_ILi128EEENS7_ILi96EEEEEELi96ENS_12float_e4m3_tEfNS_4arch4Sm90ELb0ELb0ELb1ELb1ELb1ELb0ELb0ELb1ELb1ELb1ELb0ELb0EEENS1_21CollectiveEpilogueFwdINS6_IJSA_SC_SB_EEES9_NS_10bfloat16_tESG_Li384ELb1ELb1ELb0ELb1EEENS1_36VarlenDynamicPersistentTileSchedulerILi192ELi128ELi384ELi128ELb0ELb1ELb1ELb0ELb1ELb1EEEEEEEEEvNT_6ParamsE:
        .type           _ZN7cutlass13device_kernelIN5flash11enable_sm90INS1_16FlashAttnFwdSm90INS1_25CollectiveMainloopFwdSm90ILi2EN4cute5tupleIJNS5_1CILi1EEES8_S8_EEENS6_IJNS7_ILi192EEENS7_ILi128EEENS7_ILi96EEEEEELi96ENS_12float_e4m3_tEfNS_4arch4Sm90ELb0ELb0ELb1ELb1ELb1ELb0ELb0ELb1ELb1ELb1ELb0ELb0EEENS1_21CollectiveEpilogueFwdINS6_IJSA_SC_SB_EEES9_NS_10bfloat16_tESG_Li384ELb1ELb1ELb0ELb1EEENS1_36VarlenDynamicPersistentTileSchedulerILi192ELi128ELi384ELi128ELb0ELb1ELb1ELb0ELb1ELb1EEEEEEEEEvNT_6ParamsE,@function
        .size           _ZN7cutlass13device_kernelIN5flash11enable_sm90INS1_16FlashAttnFwdSm90INS1_25CollectiveMainloopFwdSm90ILi2EN4cute5tupleIJNS5_1CILi1EEES8_S8_EEENS6_IJNS7_ILi192EEENS7_ILi128EEENS7_ILi96EEEEEELi96ENS_12float_e4m3_tEfNS_4arch4Sm90ELb0ELb0ELb1ELb1ELb1ELb0ELb0ELb1ELb1ELb1ELb0ELb0EEENS1_21CollectiveEpilogueFwdINS6_IJSA_SC_SB_EEES9_NS_10bfloat16_tESG_Li384ELb1ELb1ELb0ELb1EEENS1_36VarlenDynamicPersistentTileSchedulerILi192ELi128ELi384ELi128ELb0ELb1ELb1ELb0ELb1ELb1EEEEEEEEEvNT_6ParamsE,(.L_x_10 - _ZN7cutlass13device_kernelIN5flash11enable_sm90INS1_16FlashAttnFwdSm90INS1_25CollectiveMainloopFwdSm90ILi2EN4cute5tupleIJNS5_1CILi1EEES8_S8_EEENS6_IJNS7_ILi192EEENS7_ILi128EEENS7_ILi96EEEEEELi96ENS_12float_e4m3_tEfNS_4arch4Sm90ELb0ELb0ELb1ELb1ELb1ELb0ELb0ELb1ELb1ELb1ELb0ELb0EEENS1_21CollectiveEpilogueFwdINS6_IJSA_SC_SB_EEES9_NS_10bfloat16_tESG_Li384ELb1ELb1ELb0ELb1EEENS1_36VarlenDynamicPersistentTileSchedulerILi192ELi128ELi384ELi128ELb0ELb1ELb1ELb0ELb1ELb1EEEEEEEEEvNT_6ParamsE)
        .other          _ZN7cutlass13device_kernelIN5flash11enable_sm90INS1_16FlashAttnFwdSm90INS1_25CollectiveMainloopFwdSm90ILi2EN4cute5tupleIJNS5_1CILi1EEES8_S8_EEENS6_IJNS7_ILi192EEENS7_ILi128EEENS7_ILi96EEEEEELi96ENS_12float_e4m3_tEfNS_4arch4Sm90ELb0ELb0ELb1ELb1ELb1ELb0ELb0ELb1ELb1ELb1ELb0ELb0EEENS1_21CollectiveEpilogueFwdINS6_IJSA_SC_SB_EEES9_NS_10bfloat16_tESG_Li384ELb1ELb1ELb0ELb1EEENS1_36VarlenDynamicPersistentTileSchedulerILi192ELi128ELi384ELi128ELb0ELb1ELb1ELb0ELb1ELb1EEEEEEEEEvNT_6ParamsE,@"STO_CUDA_ENTRY STV_DEFAULT"
_ZN7cutlass13device_kernelIN5flash11enable_sm90INS1_16FlashAttnFwdSm90INS1_25CollectiveMainloopFwdSm90ILi2EN4cute5tupleIJNS5_1CILi1EEES8_S8_EEENS6_IJNS7_ILi192EEENS7_ILi128EEENS7_ILi96EEEEEELi96ENS_12float_e4m3_tEfNS_4arch4Sm90ELb0ELb0ELb1ELb1ELb1ELb0ELb0ELb1ELb1ELb1ELb0ELb0EEENS1_21CollectiveEpilogueFwdINS6_IJSA_SC_SB_EEES9_NS_10bfloat16_tESG_Li384ELb1ELb1ELb0ELb1EEENS1_36VarlenDynamicPersistentTileSchedulerILi192ELi128ELi384ELi128ELb0ELb1ELb1ELb0ELb1ELb1EEEEEEEEEvNT_6ParamsE:
[----:B------:R-:W-:Y:S01]  /*0000*/  LDC R1, c[0x0][0x37c] ;  /* 0x0000df00ff017b82 */ /* 0x000fe20000000800 */
[----:B------:R-:W-:Y:S05]  /*0010*/  EXIT ;  /* 0x000000000000794d */ /* 0x000fea0003800000 */
.L_x_1:
        /* <DEDUP_REMOVED lines=14> */
.L_x_10:


//--------------------- .text._ZN7cutlass13device_kernelIN5flash11enable_sm90INS1_16FlashAttnFwdSm90INS1_25CollectiveMainloopFwdSm90ILi2EN4cute5tupleIJNS5_1CILi1EEES8_S8_EEENS6_IJNS7_ILi192EEENS7_ILi128EEENS7_ILi96EEEEEELi96ENS_12float_e4m3_tEfNS_4arch4Sm90ELb0ELb0ELb1ELb1ELb1ELb1ELb0ELb1ELb1ELb1ELb0ELb0EEENS1_21CollectiveEpilogueFwdINS6_IJSA_SC_SB_EEES9_NS_10bfloat16_tESG_Li384ELb1ELb1ELb0ELb1EEENS1_36VarlenDynamicPersistentTileSchedulerILi192ELi128ELi384ELi128ELb0ELb1ELb1ELb0ELb1ELb1EEEEEEEEEvNT_6ParamsE --------------------------
	.section	.text._ZN7cutlass13device_kernelIN5flash11enable_sm90INS1_16FlashAttnFwdSm90INS1_25CollectiveMainloopFwdSm90ILi2EN4cute5tupleIJNS5_1CILi1EEES8_S8_EEENS6_IJNS7_ILi192EEENS7_ILi128EEENS7_ILi96EEEEEELi96ENS_12float_e4m3_tEfNS_4arch4Sm90ELb0ELb0ELb1ELb1ELb1ELb1ELb0ELb1ELb1ELb1ELb0ELb0EEENS1_21CollectiveEpilogueFwdINS6_IJSA_SC_SB_EEES9_NS_10bfloat16_tESG_Li384ELb1ELb1ELb0ELb1EEENS1_36VarlenDynamicPersistentTileSchedulerILi192ELi128ELi384ELi128ELb0ELb1ELb1ELb0ELb1ELb1EEEEEEEEEvNT_6ParamsE,"ax",@progbits
	.align	128
.text._ZN7cutlass13device_kernelIN5flash11enable_sm90INS1_16FlashAttnFwdSm90INS1_25CollectiveMainloopFwdSm90ILi2EN4cute5tupleIJNS5_1CILi1EEES8_S8_EEENS6_IJNS7_ILi192EEENS7_ILi128EEENS7_ILi96EEEEEELi96ENS_12float_e4m3_tEfNS_4arch4Sm90ELb0ELb0ELb1ELb1ELb1ELb1ELb0ELb1ELb1ELb1ELb0ELb0EEENS1_21CollectiveEpilogueFwdINS6_IJSA_SC_SB_EEES9_NS_10bfloat16_tESG_Li384ELb1ELb1ELb0ELb1EEENS1_36VarlenDynamicPersistentTileSchedulerILi192ELi128ELi384ELi128ELb0ELb1ELb1ELb0ELb1ELb1EEEEEEEEEvNT_6ParamsE:
        .type           _ZN7cutlass13device_kernelIN5flash11enable_sm90INS1_16FlashAttnFwdSm90INS1_25CollectiveMainloopFwdSm90ILi2EN4cute5tupleIJNS5_1CILi1EEES8_S8_EEENS6_IJNS7_ILi192EEENS7_ILi128EEENS7_ILi96EEEEEELi96ENS_12float_e4m3_tEfNS_4arch4Sm90ELb0ELb0ELb1ELb1ELb1ELb1ELb0ELb1ELb1ELb1ELb0ELb0EEENS1_21CollectiveEpilogueFwdINS6_IJSA_SC_SB_EEES9_NS_10bfloat16_tESG_Li384ELb1ELb1ELb0ELb1EEENS1_36VarlenDynamicPersistentTileSchedulerILi192ELi128ELi384ELi128ELb0ELb1ELb1ELb0ELb1ELb1EEEEEEEEEvNT_6ParamsE,@function
        .size           _ZN7cutlass13device_kernelIN5flash11enable_sm90INS1_16FlashAttnFwdSm90INS1_25CollectiveMainloopFwdSm90ILi2EN4cute5tupleIJNS5_1CILi1EEES8_S8_EEENS6_IJNS7_ILi192EEENS7_ILi128EEENS7_ILi96EEEEEELi96ENS_12float_e4m3_tEfNS_4arch4Sm90ELb0ELb0ELb1ELb1ELb1ELb1ELb0ELb1ELb1ELb1ELb0ELb0EEENS1_21CollectiveEpilogueFwdINS6_IJSA_SC_SB_EEES9_NS_10bfloat16_tESG_Li384ELb1ELb1ELb0ELb1EEENS1_36VarlenDynamicPersistentTileSchedulerILi192ELi128ELi384ELi128ELb0ELb1ELb1ELb0ELb1ELb1EEEEEEEEEvNT_6ParamsE,(.L_x_11 - _ZN7cutlass13device_kernelIN5flash11enable_sm90INS1_16FlashAttnFwdSm90INS1_25CollectiveMainloopFwdSm90ILi2EN4cute5tupleIJNS5_1CILi1EEES8_S8_EEENS6_IJNS7_ILi192EEENS7_ILi128EEENS7_ILi96EEEEEELi96ENS_12float_e4m3_tEfNS_4arch4Sm90ELb0ELb0ELb1ELb1ELb1ELb1ELb0ELb1ELb1ELb1ELb0ELb0EEENS1_21CollectiveEpilogueFwdINS6_IJSA_SC_SB_EEES9_NS_10bfloat16_tESG_Li384ELb1ELb1ELb0ELb1EEENS1_36VarlenDynamicPersistentTileSchedulerILi192ELi128ELi384ELi128ELb0ELb1ELb1ELb0ELb1ELb1EEEEEEEEEvNT_6ParamsE)
        .other          _ZN7cutlass13device_kernelIN5flash11enable_sm90INS1_16FlashAttnFwdSm90INS1_25CollectiveMainloopFwdSm90ILi2EN4cute5tupleIJNS5_1CILi1EEES8_S8_EEENS6_IJNS7_ILi192EEENS7_ILi128EEENS7_ILi96EEEEEELi96ENS_12float_e4m3_tEfNS_4arch4Sm90ELb0ELb0ELb1ELb1ELb1ELb1ELb0ELb1ELb1ELb1ELb0ELb0EEENS1_21CollectiveEpilogueFwdINS6_IJSA_SC_SB_EEES9_NS_10bfloat16_tESG_Li384ELb1ELb1ELb0ELb1EEENS1_36VarlenDynamicPersistentTileSchedulerILi192ELi128ELi384ELi128ELb0ELb1ELb1ELb0ELb1ELb1EEEEEEEEEvNT_6ParamsE,@"STO_CUDA_ENTRY STV_DEFAULT"
_ZN7cutlass13device_kernelIN5flash11enable_sm90INS1_16FlashAttnFwdSm90INS1_25CollectiveMainloopFwdSm90ILi2EN4cute5tupleIJNS5_1CILi1EEES8_S8_EEENS6_IJNS7_ILi192EEENS7_ILi128EEENS7_ILi96EEEEEELi96ENS_12float_e4m3_tEfNS_4arch4Sm90ELb0ELb0ELb1ELb1ELb1ELb1ELb0ELb1ELb1ELb1ELb0ELb0EEENS1_21CollectiveEpilogueFwdINS6_IJSA_SC_SB_EEES9_NS_10bfloat16_tESG_Li384ELb1ELb1ELb0ELb1EEENS1_36VarlenDynamicPersistentTileSchedulerILi192ELi128ELi384ELi128ELb0ELb1ELb1ELb0ELb1ELb1EEEEEEEEEvNT_6ParamsE:
[----:B------:R-:W-:Y:S01]  /*0000*/  LDC R1, c[0x0][0x37c] ;  /* 0x0000df00ff017b82 */ /* 0x000fe20000000800 */
[----:B------:R-:W-:Y:S05]  /*0010*/  EXIT ;  /* 0x000000000000794d */ /* 0x000fea0003800000 */
.L_x_2:
        /* <DEDUP_REMOVED lines=14> */
.L_x_11:


//--------------------- .text._ZN7cutlass13device_kernelIN5flash11enable_sm90INS1_16FlashAttnFwdSm90INS1_25CollectiveMainloopFwdSm90ILi2EN4cute5tupleIJNS5_1CILi1EEES8_S8_EEENS6_IJNS7_ILi192EEENS7_ILi128EEENS7_ILi96EEEEEELi96ENS_12float_e4m3_tEfNS_4arch4Sm90ELb0ELb1ELb1ELb0ELb1ELb0ELb0ELb1ELb1ELb1ELb0ELb0EEENS1_21CollectiveEpilogueFwdINS6_IJSA_SC_SB_EEES9_NS_10bfloat16_tESG_Li384ELb0ELb1ELb0ELb1EEENS1_30DynamicPersistentTileSchedulerILi384ELi128ELb0ELb1ELb1EEEEEEEEEvNT_6ParamsE --------------------------
	.section	.text._ZN7cutlass13device_kernelIN5flash11enable_sm90INS1_16FlashAttnFwdSm90INS1_25CollectiveMainloopFwdSm90ILi2EN4cute5tupleIJNS5_1CILi1EEES8_S8_EEENS6_IJNS7_ILi192EEENS7_ILi128EEENS7_ILi96EEEEEELi96ENS_12float_e4m3_tEfNS_4arch4Sm90ELb0ELb1ELb1ELb0ELb1ELb0ELb0ELb1ELb1ELb1ELb0ELb0EEENS1_21CollectiveEpilogueFwdINS6_IJSA_SC_SB_EEES9_NS_10bfloat16_tESG_Li384ELb0ELb1ELb0ELb1EEENS1_30DynamicPersistentTileSchedulerILi384ELi128ELb0ELb1ELb1EEEEEEEEEvNT_6ParamsE,"ax",@progbits
	.align	128
.text._ZN7cutlass13device_kernelIN5flash11enable_sm90INS1_16FlashAttnFwdSm90INS1_25CollectiveMainloopFwdSm90ILi2EN4cute5tupleIJNS5_1CILi1EEES8_S8_EEENS6_IJNS7_ILi192EEENS7_ILi128EEENS7_ILi96EEEEEELi96ENS_12float_e4m3_tEfNS_4arch4Sm90ELb0ELb1ELb1ELb0ELb1ELb0ELb0ELb1ELb1ELb1ELb0ELb0EEENS1_21CollectiveEpilogueFwdINS6_IJSA_SC_SB_EEES9_NS_10bfloat16_tESG_Li384ELb0ELb1ELb0ELb1EEENS1_30DynamicPersistentTileSchedulerILi384ELi128ELb0ELb1ELb1EEEEEEEEEvNT_6ParamsE:
        .type           _ZN7cutlass13device_kernelIN5flash11enable_sm90INS1_16FlashAttnFwdSm90INS1_25CollectiveMainloopFwdSm90ILi2EN4cute5tupleIJNS5_1CILi1EEES8_S8_EEENS6_IJNS7_ILi192EEENS7_ILi128EEENS7_ILi96EEEEEELi96ENS_12float_e4m3_tEfNS_4arch4Sm90ELb0ELb1ELb1ELb0ELb1ELb0ELb0ELb1ELb1ELb1ELb0ELb0EEENS1_21CollectiveEpilogueFwdINS6_IJSA_SC_SB_EEES9_NS_10bfloat16_tESG_Li384ELb0ELb1ELb0ELb1EEENS1_30DynamicPersistentTileSchedulerILi384ELi128ELb0ELb1ELb1EEEEEEEEEvNT_6ParamsE,@function
        .size           _ZN7cutlass13device_kernelIN5flash11enable_sm90INS1_16FlashAttnFwdSm90INS1_25CollectiveMainloopFwdSm90ILi2EN4cute5tupleIJNS5_1CILi1EEES8_S8_EEENS6_IJNS7_ILi192EEENS7_ILi128EEENS7_ILi96EEEEEELi96ENS_12float_e4m3_tEfNS_4arch4Sm90ELb0ELb1ELb1ELb0ELb1ELb0ELb0ELb1ELb1ELb1ELb0ELb0EEENS1_21CollectiveEpilogueFwdINS6_IJSA_SC_SB_EEES9_NS_10bfloat16_tESG_Li384ELb0ELb1ELb0ELb1EEENS1_30DynamicPersistentTileSchedulerILi384ELi128ELb0ELb1ELb1EEEEEEEEEvNT_6ParamsE,(.L_x_12 - _ZN7cutlass13device_kernelIN5flash11enable_sm90INS1_16FlashAttnFwdSm90INS1_25CollectiveMainloopFwdSm90ILi2EN4cute5tupleIJNS5_1CILi1EEES8_S8_EEENS6_IJNS7_ILi192EEENS7_ILi128EEENS7_ILi96EEEEEELi96ENS_12float_e4m3_tEfNS_4arch4Sm90ELb0ELb1ELb1ELb0ELb1ELb0ELb0ELb1ELb1ELb1ELb0ELb0EEENS1_21CollectiveEpilogueFwdINS6_IJSA_SC_SB_EEES9_NS_10bfloat16_tESG_Li384ELb0ELb1ELb0ELb1EEENS1_30DynamicPersistentTileSchedulerILi384ELi128ELb0ELb1ELb1EEEEEEEEEvNT_6ParamsE)
        .other          _ZN7cutlass13device_kernelIN5flash11enable_sm90INS1_16FlashAttnFwdSm90INS1_25CollectiveMainloopFwdSm90ILi2EN4cute5tupleIJNS5_1CILi1EEES8_S8_EEENS6_IJNS7_ILi192EEENS7_ILi128EEENS7_ILi96EEEEEELi96ENS_12float_e4m3_tEfNS_4arch4Sm90ELb0ELb1ELb1ELb0ELb1ELb0ELb0ELb1ELb1ELb1ELb0ELb0EEENS1_21CollectiveEpilogueFwdINS6_IJSA_SC_SB_EEES9_NS_10bfloat16_tESG_Li384ELb0ELb1ELb0ELb1EEENS1_30DynamicPersistentTileSchedulerILi384ELi128ELb0ELb1ELb1EEEEEEEEEvNT_6ParamsE,@"STO_CUDA_ENTRY STV_DEFAULT"
_ZN7cutlass13device_kernelIN5flash11enable_sm90INS1_16FlashAttnFwdSm90INS1_25CollectiveMainloopFwdSm90ILi2EN4cute5tupleIJNS5_1CILi1EEES8_S8_EEENS6_IJNS7_ILi192EEENS7_ILi128EEENS7_ILi96EEEEEELi96ENS_12float_e4m3_tEfNS_4arch4Sm90ELb0ELb1ELb1ELb0ELb1ELb0ELb0ELb1ELb1ELb1ELb0ELb0EEENS1_21CollectiveEpilogueFwdINS6_IJSA_SC_SB_EEES9_NS_10bfloat16_tESG_Li384ELb0ELb1ELb0ELb1EEENS1_30DynamicPersistentTileSchedulerILi384ELi128ELb0ELb1ELb1EEEEEEEEEvNT_6ParamsE:
[----:B------:R-:W-:Y:S01]  /*0000*/  LDC R1, c[0x0][0x37c] ;  /* 0x0000df00ff017b82 */ /* 0x000fe20000000800 */
[----:B------:R-:W-:Y:S05]  /*0010*/  EXIT ;  /* 0x000000000000794d */ /* 0x000fea0003800000 */
.L_x_3:
        /* <DEDUP_REMOVED lines=14> */
.L_x_12:


//--------------------- .text._ZN7cutlass13device_kernelIN5flash11enable_sm90INS1_16FlashAttnFwdSm90INS1_25CollectiveMainloopFwdSm90ILi2EN4cute5tupleIJNS5_1CILi1EEES8_S8_EEENS6_IJNS7_ILi192EEENS7_ILi128EEENS7_ILi96EEEEEELi96ENS_12float_e4m3_tEfNS_4arch4Sm90ELb0ELb1ELb1ELb1ELb1ELb0ELb0ELb1ELb1ELb1ELb0ELb0EEENS1_21CollectiveEpilogueFwdINS6_IJSA_SC_SB_EEES9_NS_10bfloat16_tESG_Li384ELb1ELb1ELb0ELb1EEENS1_36VarlenDynamicPersistentTileSchedulerILi192ELi128ELi384ELi128ELb0ELb1ELb1ELb1ELb0ELb1EEEEEEEEEvNT_6ParamsE --------------------------
	.section	.text._ZN7cutlass13device_kernelIN5flash11enable_sm90INS1_16FlashAttnFwdSm90INS1_25CollectiveMainloopFwdSm90ILi2EN4cute5tupleIJNS5_1CILi1EEES8_S8_EEENS6_IJNS7_ILi192EEENS7_ILi128EEENS7_ILi96EEEEEELi96ENS_12float_e4m3_tEfNS_4arch4Sm90ELb0ELb1ELb1ELb1ELb1ELb0ELb0ELb1ELb1ELb1ELb0ELb0EEENS1_21CollectiveEpilogueFwdINS6_IJSA_SC_SB_EEES9_NS_10bfloat16_tESG_Li384ELb1ELb1ELb0ELb1EEENS1_36VarlenDynamicPersistentTileSchedulerILi192ELi128ELi384ELi128ELb0ELb1ELb1ELb1ELb0ELb1EEEEEEEEEvNT_6ParamsE,"ax",@progbits
	.align	128
.text._ZN7cutlass13device_kernelIN5flash11enable_sm90INS1_16FlashAttnFwdSm90INS1_25CollectiveMainloopFwdSm90ILi2EN4cute5tupleIJNS5_1CILi1EEES8_S8_EEENS6_IJNS7_ILi192EEENS7_ILi128EEENS7_ILi96EEEEEELi96ENS_12float_e4m3_tEfNS_4arch4Sm90ELb0ELb1ELb1ELb1ELb1ELb0ELb0ELb1ELb1ELb1ELb0ELb0EEENS1_21CollectiveEpilogueFwdINS6_IJSA_SC_SB_EEES9_NS_10bfloat16_tESG_Li384ELb1ELb1ELb0ELb1EEENS1_36VarlenDynamicPersistentTileSchedulerILi192ELi128ELi384ELi128ELb0ELb1ELb1ELb1ELb0ELb1EEEEEEEEEvNT_6ParamsE:
        .type           _ZN7cutlass13device_kernelIN5flash11enable_sm90INS1_16FlashAttnFwdSm90INS1_25CollectiveMainloopFwdSm90ILi2EN4cute5tupleIJNS5_1CILi1EEES8_S8_EEENS6_IJNS7_ILi192EEENS7_ILi128EEENS7_ILi96EEEEEELi96ENS_12float_e4m3_tEfNS_4arch4Sm90ELb0ELb1ELb1ELb1ELb1ELb0ELb0ELb1ELb1ELb1ELb0ELb0EEENS1_21CollectiveEpilogueFwdINS6_IJSA_SC_SB_EEES9_NS_10bfloat16_tESG_Li384ELb1ELb1ELb0ELb1EEENS1_36VarlenDynamicPersistentTileSchedulerILi192ELi128ELi384ELi128ELb0ELb1ELb1ELb1ELb0ELb1EEEEEEEEEvNT_6ParamsE,@function
        .size           _ZN7cutlass13device_kernelIN5flash11enable_sm90INS1_16FlashAttnFwdSm90INS1_25CollectiveMainloopFwdSm90ILi2EN4cute5tupleIJNS5_1CILi1EEES8_S8_EEENS6_IJNS7_ILi192EEENS7_ILi128EEENS7_ILi96EEEEEELi96ENS_12float_e4m3_tEfNS_4arch4Sm90ELb0ELb1ELb1ELb1ELb1ELb0ELb0ELb1ELb1ELb1ELb0ELb0EEENS1_21CollectiveEpilogueFwdINS6_IJSA_SC_SB_EEES9_NS_10bfloat16_tESG_Li384ELb1ELb1ELb0ELb1EEENS1_36VarlenDynamicPersistentTileSchedulerILi192ELi128ELi384ELi128ELb0ELb1ELb1ELb1ELb0ELb1EEEEEEEEEvNT_6ParamsE,(.L_x_13 - _ZN7cutlass13device_kernelIN5flash11enable_sm90INS1_16FlashAttnFwdSm90INS1_25CollectiveMainloopFwdSm90ILi2EN4cute5tupleIJNS5_1CILi1EEES8_S8_EEENS6_IJNS7_ILi192EEENS7_ILi128EEENS7_ILi96EEEEEELi96ENS_12float_e4m3_tEfNS_4arch4Sm90ELb0ELb1ELb1ELb1ELb1ELb0ELb0ELb1ELb1ELb1ELb0ELb0EEENS1_21CollectiveEpilogueFwdINS6_IJSA_SC_SB_EEES9_NS_10bfloat16_tESG_Li384ELb1ELb1ELb0ELb1EEENS1_36VarlenDynamicPersistentTileSchedulerILi192ELi128ELi384ELi128ELb0ELb1ELb1ELb1ELb0ELb1EEEEEEEEEvNT_6ParamsE)
        .other          _ZN7cutlass13device_kernelIN5flash11enable_sm90INS1_16FlashAttnFwdSm90INS1_25CollectiveMainloopFwdSm90ILi2EN4cute5tupleIJNS5_1CILi1EEES8_S8_EEENS6_IJNS7_ILi192EEENS7_ILi128EEENS7_ILi96EEEEEELi96ENS_12float_e4m3_tEfNS_4arch4Sm90ELb0ELb1ELb1ELb1ELb1ELb0ELb0ELb1ELb1ELb1ELb0ELb0EEENS1_21CollectiveEpilogueFwdINS6_IJSA_SC_SB_EEES9_NS_10bfloat16_tESG_Li384ELb1ELb1ELb0ELb1EEENS1_36VarlenDynamicPersistentTileSchedulerILi192ELi128ELi384ELi128ELb0ELb1ELb1ELb1ELb0ELb1EEEEEEEEEvNT_6ParamsE,@"STO_CUDA_ENTRY STV_DEFAULT"
_ZN7cutlass13device_kernelIN5flash11enable_sm90INS1_16FlashAttnFwdSm90INS1_25CollectiveMainloopFwdSm90ILi2EN4cute5tupleIJNS5_1CILi1EEES8_S8_EEENS6_IJNS7_ILi192EEENS7_ILi128EEENS7_ILi96EEEEEELi96ENS_12float_e4m3_tEfNS_4arch4Sm90ELb0ELb1ELb1ELb1ELb1ELb0ELb0ELb1ELb1ELb1ELb0ELb0EEENS1_21CollectiveEpilogueFwdINS6_IJSA_SC_SB_EEES9_NS_10bfloat16_tESG_Li384ELb1ELb1ELb0ELb1EEENS1_36VarlenDynamicPersistentTileSchedulerILi192ELi128ELi384ELi128ELb0ELb1ELb1ELb1ELb0ELb1EEEEEEEEEvNT_6ParamsE:
[----:B------:R-:W-:Y:S01]  /*0000*/  LDC R1, c[0x0][0x37c] ;  /* 0x0000df00ff017b82 */ /* 0x000fe20000000800 */
[----:B------:R-:W-:Y:S05]  /*0010*/  EXIT ;  /* 0x000000000000794d */ /* 0x000fea0003800000 */
.L_x_4:
        /* <DEDUP_REMOVED lines=14> */
.L_x_13:


//--------------------- .text._ZN7cutlass13device_kernelIN5flash11enable_sm90INS1_16FlashAttnFwdSm90INS1_25CollectiveMainloopFwdSm90ILi2EN4cute5tupleIJNS5_1CILi1EEES8_S8_EEENS6_IJNS7_ILi192EEENS7_ILi128EEENS7_ILi96EEEEEELi96ENS_12float_e4m3_tEfNS_4arch4Sm90ELb0ELb1ELb1ELb1ELb1ELb1ELb0ELb1ELb1ELb1ELb0ELb0EEENS1_21CollectiveEpilogueFwdINS6_IJSA_SC_SB_EEES9_NS_10bfloat16_tESG_Li384ELb1ELb1ELb0ELb1EEENS1_36VarlenDynamicPersistentTileSchedulerILi192ELi128ELi384ELi128ELb0ELb1ELb1ELb1ELb0ELb1EEEEEEEEEvNT_6ParamsE --------------------------
	.section	.text._ZN7cutlass13device_kernelIN5flash11enable_sm90INS1_16FlashAttnFwdSm90INS1_25CollectiveMainloopFwdSm90ILi2EN4cute5tupleIJNS5_1CILi1EEES8_S8_EEENS6_IJNS7_ILi192EEENS7_ILi128EEENS7_ILi96EEEEEELi96ENS_12float_e4m3_tEfNS_4arch4Sm90ELb0ELb1ELb1ELb1ELb1ELb1ELb0ELb1ELb1ELb1ELb0ELb0EEENS1_21CollectiveEpilogueFwdINS6_IJSA_SC_SB_EEES9_NS_10bfloat16_tESG_Li384ELb1ELb1ELb0ELb1EEENS1_36VarlenDynamicPersistentTileSchedulerILi192ELi128ELi384ELi128ELb0ELb1ELb1ELb1ELb0ELb1EEEEEEEEEvNT_6ParamsE,"ax",@progbits
	.align	128
.text._ZN7cutlass13device_kernelIN5flash11enable_sm90INS1_16FlashAttnFwdSm90INS1_25CollectiveMainloopFwdSm90ILi2EN4cute5tupleIJNS5_1CILi1EEES8_S8_EEENS6_IJNS7_ILi192EEENS7_ILi128EEENS7_ILi96EEEEEELi96ENS_12float_e4m3_tEfNS_4arch4Sm90ELb0ELb1ELb1ELb1ELb1ELb1ELb0ELb1ELb1ELb1ELb0ELb0EEENS1_21CollectiveEpilogueFwdINS6_IJSA_SC_SB_EEES9_NS_10bfloat16_tESG_Li384ELb1ELb1ELb0ELb1EEENS1_36VarlenDynamicPersistentTileSchedulerILi192ELi128ELi384ELi128ELb0ELb1ELb1ELb1ELb0ELb1EEEEEEEEEvNT_6ParamsE:
        .type           _ZN7cutlass13device_kernelIN5flash11enable_sm90INS1_16FlashAttnFwdSm90INS1_25CollectiveMainloopFwdSm90ILi2EN4cute5tupleIJNS5_1CILi1EEES8_S8_EEENS6_IJNS7_ILi192EEENS7_ILi128EEENS7_ILi96EEEEEELi96ENS_12float_e4m3_tEfNS_4arch4Sm90ELb0ELb1ELb1ELb1ELb1ELb1ELb0ELb1ELb1ELb1ELb0ELb0EEENS1_21CollectiveEpilogueFwdINS6_IJSA_SC_SB_EEES9_NS_10bfloat16_tESG_Li384ELb1ELb1ELb0ELb1EEENS1_36VarlenDynamicPersistentTileSchedulerILi192ELi128ELi384ELi128ELb0ELb1ELb1ELb1ELb0ELb1EEEEEEEEEvNT_6ParamsE,@function
        .size           _ZN7cutlass13device_kernelIN5flash11enable_sm90INS1_16FlashAttnFwdSm90INS1_25CollectiveMainloopFwdSm90ILi2EN4cute5tupleIJNS5_1CILi1EEES8_S8_EEENS6_IJNS7_ILi192EEENS7_ILi128EEENS7_ILi96EEEEEELi96ENS_12float_e4m3_tEfNS_4arch4Sm90ELb0ELb1ELb1ELb1ELb1ELb1ELb0ELb1ELb1ELb1ELb0ELb0EEENS1_21CollectiveEpilogueFwdINS6_IJSA_SC_SB_EEES9_NS_10bfloat16_tESG_Li384ELb1ELb1ELb0ELb1EEENS1_36VarlenDynamicPersistentTileSchedulerILi192ELi128ELi384ELi128ELb0ELb1ELb1ELb1ELb0ELb1EEEEEEEEEvNT_6ParamsE,(.L_x_14 - _ZN7cutlass13device_kernelIN5flash11enable_sm90INS1_16FlashAttnFwdSm90INS1_25CollectiveMainloopFwdSm90ILi2EN4cute5tupleIJNS5_1CILi1EEES8_S8_EEENS6_IJNS7_ILi192EEENS7_ILi128EEENS7_ILi96EEEEEELi96ENS_12float_e4m3_tEfNS_4arch4Sm90ELb0ELb1ELb1ELb1ELb1ELb1ELb0ELb1ELb1ELb1ELb0ELb0EEENS1_21CollectiveEpilogueFwdINS6_IJSA_SC_SB_EEES9_NS_10bfloat16_tESG_Li384ELb1ELb1ELb0ELb1EEENS1_36VarlenDynamicPersistentTileSchedulerILi192ELi128ELi384ELi128ELb0ELb1ELb1ELb1ELb0ELb1EEEEEEEEEvNT_6ParamsE)
        .other          _ZN7cutlass13device_kernelIN5flash11enable_sm90INS1_16FlashAttnFwdSm90INS1_25CollectiveMainloopFwdSm90ILi2EN4cute5tupleIJNS5_1CILi1EEES8_S8_EEENS6_IJNS7_ILi192EEENS7_ILi128EEENS7_ILi96EEEEEELi96ENS_12float_e4m3_tEfNS_4arch4Sm90ELb0ELb1ELb1ELb1ELb1ELb1ELb0ELb1ELb1ELb1ELb0ELb0EEENS1_21CollectiveEpilogueFwdINS6_IJSA_SC_SB_EEES9_NS_10bfloat16_tESG_Li384ELb1ELb1ELb0ELb1EEENS1_36VarlenDynamicPersistentTileSchedulerILi192ELi128ELi384ELi128ELb0ELb1ELb1ELb1ELb0ELb1EEEEEEEEEvNT_6ParamsE,@"STO_CUDA_ENTRY STV_DEFAULT"
_ZN7cutlass13device_kernelIN5flash11enable_sm90INS1_16FlashAttnFwdSm90INS1_25CollectiveMainloopFwdSm90ILi2EN4cute5tupleIJNS5_1CILi1EEES8_S8_EEENS6_IJNS7_ILi192EEENS7_ILi128EEENS7_ILi96EEEEEELi96ENS_12float_e4m3_tEfNS_4arch4Sm90ELb0ELb1ELb1ELb1ELb1ELb1ELb0ELb1ELb1ELb1ELb0ELb0EEENS1_21CollectiveEpilogueFwdINS6_IJSA_SC_SB_EEES9_NS_10bfloat16_tESG_Li384ELb1ELb1ELb0ELb1EEENS1_36VarlenDynamicPersistentTileSchedulerILi192ELi128ELi384ELi128ELb0ELb1ELb1ELb1ELb0ELb1EEEEEEEEEvNT_6ParamsE:
[----:B------:R-:W-:Y:S01]  /*0000*/  LDC R1, c[0x0][0x37c] ;  /* 0x0000df00ff017b82 */ /* 0x000fe20000000800 */
[----:B------:R-:W-:Y:S05]  /*0010*/  EXIT ;  /* 0x000000000000794d */ /* 0x000fea0003800000 */
.L_x_5:
        /* <DEDUP_REMOVED lines=14> */
.L_x_14:


//--------------------- .text._ZN7cutlass13device_kernelIN5flash11enable_sm90INS1_16FlashAttnFwdSm90INS1_25CollectiveMainloopFwdSm90ILi2EN4cute5tupleIJNS5_1CILi1EEES8_S8_EEENS6_IJNS7_ILi192EEENS7_ILi128EEENS7_ILi96EEEEEELi96ENS_12float_e4m3_tEfNS_4arch4Sm90ELb1ELb0ELb1ELb0ELb1ELb0ELb0ELb1ELb1ELb1ELb0ELb0EEENS1_21CollectiveEpilogueFwdINS6_IJSA_SC_SB_EEES9_NS_10bfloat16_tESG_Li384ELb0ELb1ELb0ELb1EEENS1_30DynamicPersistentTileSchedulerILi384ELi128ELb0ELb1ELb1EEEEEEEEEvNT_6ParamsE --------------------------
	.section	.text._ZN7cutlass13device_kernelIN5flash11enable_sm90INS1_16FlashAttnFwdSm90INS1_25CollectiveMainloopFwdSm90ILi2EN4cute5tupleIJNS5_1CILi1EEES8_S8_EEENS6_IJNS7_ILi192EEENS7_ILi128EEENS7_ILi96EEEEEELi96ENS_12float_e4m3_tEfNS_4arch4Sm90ELb1ELb0ELb1ELb0ELb1ELb0ELb0ELb1ELb1ELb1ELb0ELb0EEENS1_21CollectiveEpilogueFwdINS6_IJSA_SC_SB_EEES9_NS_10bfloat16_tESG_Li384ELb0ELb1ELb0ELb1EEENS1_30DynamicPersistentTileSchedulerILi384ELi128ELb0ELb1ELb1EEEEEEEEEvNT_6ParamsE,"ax",@progbits
	.align	128
.text._ZN7cutlass13device_kernelIN5flash11enable_sm90INS1_16FlashAttnFwdSm90INS1_25CollectiveMainloopFwdSm90ILi2EN4cute5tupleIJNS5_1CILi1EEES8_S8_EEENS6_IJNS7_ILi192EEENS7_ILi128EEENS7_ILi96EEEEEELi96ENS_12float_e4m3_tEfNS_4arch4Sm90ELb1ELb0ELb1ELb0ELb1ELb0ELb0ELb1ELb1ELb1ELb0ELb0EEENS1_21CollectiveEpilogueFwdINS6_IJSA_SC_SB_EEES9_NS_10bfloat16_tESG_Li384ELb0ELb1ELb0ELb1EEENS1_30DynamicPersistentTileSchedulerILi384ELi128ELb0ELb1ELb1EEEEEEEEEvNT_6ParamsE:
        .type           _ZN7cutlass13device_kernelIN5flash11enable_sm90INS1_16FlashAttnFwdSm90INS1_25CollectiveMainloopFwdSm90ILi2EN4cute5tupleIJNS5_1CILi1EEES8_S8_EEENS6_IJNS7_ILi192EEENS7_ILi128EEENS7_ILi96EEEEEELi96ENS_12float_e4m3_tEfNS_4arch4Sm90ELb1ELb0ELb1ELb0ELb1ELb0ELb0ELb1ELb1ELb1ELb0ELb0EEENS1_21CollectiveEpilogueFwdINS6_IJSA_SC_SB_EEES9_NS_10bfloat16_tESG_Li384ELb0ELb1ELb0ELb1EEENS1_30DynamicPersistentTileSchedulerILi384ELi128ELb0ELb1ELb1EEEEEEEEEvNT_6ParamsE,@function
        .size           _ZN7cutlass13device_kernelIN5flash11enable_sm90INS1_16FlashAttnFwdSm90INS1_25CollectiveMainloopFwdSm90ILi2EN4cute5tupleIJNS5_1CILi1EEES8_S8_EEENS6_IJNS7_ILi192EEENS7_ILi128EEENS7_ILi96EEEEEELi96ENS_12float_e4m3_tEfNS_4arch4Sm90ELb1ELb0ELb1ELb0ELb1ELb0ELb0ELb1ELb1ELb1ELb0ELb0EEENS1_21CollectiveEpilogueFwdINS6_IJSA_SC_SB_EEES9_NS_10bfloat16_tESG_Li384ELb0ELb1ELb0ELb1EEENS1_30DynamicPersistentTileSchedulerILi384ELi128ELb0ELb1ELb1EEEEEEEEEvNT_6ParamsE,(.L_x_15 - _ZN7cutlass13device_kernelIN5flash11enable_sm90INS1_16FlashAttnFwdSm90INS1_25CollectiveMainloopFwdSm90ILi2EN4cute5tupleIJNS5_1CILi1EEES8_S8_EEENS6_IJNS7_ILi192EEENS7_ILi128EEENS7_ILi96EEEEEELi96ENS_12float_e4m3_tEfNS_4arch4Sm90ELb1ELb0ELb1ELb0ELb1ELb0ELb0ELb1ELb1ELb1ELb0ELb0EEENS1_21CollectiveEpilogueFwdINS6_IJSA_SC_SB_EEES9_NS_10bfloat16_tESG_Li384ELb0ELb1ELb0ELb1EEENS1_30DynamicPersistentTileSchedulerILi384ELi128ELb0ELb1ELb1EEEEEEEEEvNT_6ParamsE)
        .other          _ZN7cutlass13device_kernelIN5flash11enable_sm90INS1_16FlashAttnFwdSm90INS1_25CollectiveMainloopFwdSm90ILi2EN4cute5tupleIJNS5_1CILi1EEES8_S8_EEENS6_IJNS7_ILi192EEENS7_ILi128EEENS7_ILi96EEEEEELi96ENS_12float_e4m3_tEfNS_4arch4Sm90ELb1ELb0ELb1ELb0ELb1ELb0ELb0ELb1ELb1ELb1ELb0ELb0EEENS1_21CollectiveEpilogueFwdINS6_IJSA_SC_SB_EEES9_NS_10bfloat16_tESG_Li384ELb0ELb1ELb0ELb1EEENS1_30DynamicPersistentTileSchedulerILi384ELi128ELb0ELb1ELb1EEEEEEEEEvNT_6ParamsE,@"STO_CUDA_ENTRY STV_DEFAULT"
_ZN7cutlass13device_kernelIN5flash11enable_sm90INS1_16FlashAttnFwdSm90INS1_25CollectiveMainloopFwdSm90ILi2EN4cute5tupleIJNS5_1CILi1EEES8_S8_EEENS6_IJNS7_ILi192EEENS7_ILi128EEENS7_ILi96EEEEEELi96ENS_12float_e4m3_tEfNS_4arch4Sm90ELb1ELb0ELb1ELb0ELb1ELb0ELb0ELb1ELb1ELb1ELb0ELb0EEENS1_21CollectiveEpilogueFwdINS6_IJSA_SC_SB_EEES9_NS_10bfloat16_tESG_Li384ELb0ELb1ELb0ELb1EEENS1_30DynamicPersistentTileSchedulerILi384ELi128ELb0ELb1ELb1EEEEEEEEEvNT_6ParamsE:
[----:B------:R-:W-:Y:S01]  /*0000*/  LDC R1, c[0x0][0x37c] ;  /* 0x0000df00ff017b82 */ /* 0x000fe20000000800 */
[----:B------:R-:W-:Y:S05]  /*0010*/  EXIT ;  /* 0x000000000000794d */ /* 0x000fea0003800000 */
.L_x_6:
        /* <DEDUP_REMOVED lines=14> */
.L_x_15:


//--------------------- .text._ZN7cutlass13device_kernelIN5flash11enable_sm90INS1_16FlashAttnFwdSm90INS1_25CollectiveMainloopFwdSm90ILi2EN4cute5tupleIJNS5_1CILi1EEES8_S8_EEENS6_IJNS7_ILi192EEENS7_ILi128EEENS7_ILi96EEEEEELi96ENS_12float_e4m3_tEfNS_4arch4Sm90ELb1ELb0ELb1ELb1ELb1ELb0ELb0ELb1ELb1ELb1ELb0ELb0EEENS1_21CollectiveEpilogueFwdINS6_IJSA_SC_SB_EEES9_NS_10bfloat16_tESG_Li384ELb1ELb1ELb0ELb1EEENS1_36VarlenDynamicPersistentTileSchedulerILi192ELi128ELi384ELi128ELb0ELb1ELb1ELb1ELb1ELb1EEEEEEEEEvNT_6ParamsE --------------------------
	.section	.text._ZN7cutlass13device_kernelIN5flash11enable_sm90INS1_16FlashAttnFwdSm90INS1_25CollectiveMainloopFwdSm90ILi2EN4cute5tupleIJNS5_1CILi1EEES8_S8_EEENS6_IJNS7_ILi192EEENS7_ILi128EEENS7_ILi96EEEEEELi96ENS_12float_e4m3_tEfNS_4arch4Sm90ELb1ELb0ELb1ELb1ELb1ELb0ELb0ELb1ELb1ELb1ELb0ELb0EEENS1_21CollectiveEpilogueFwdINS6_IJSA_SC_SB_EEES9_NS_10bfloat16_tESG_Li384ELb1ELb1ELb0ELb1EEENS1_36VarlenDynamicPersistentTileSchedulerILi192ELi128ELi384ELi128ELb0ELb1ELb1ELb1ELb1ELb1EEEEEEEEEvNT_6ParamsE,"ax",@progbits
	.align	128
.text._ZN7cutlass13device_kernelIN5flash11enable_sm90INS1_16FlashAttnFwdSm90INS1_25CollectiveMainloopFwdSm90ILi2EN4cute5tupleIJNS5_1CILi1EEES8_S8_EEENS6_IJNS7_ILi192EEENS7_ILi128EEENS7_ILi96EEEEEELi96ENS_12float_e4m3_tEfNS_4arch4Sm90ELb1ELb0ELb1ELb1ELb1ELb0ELb0ELb1ELb1ELb1ELb0ELb0EEENS1_21CollectiveEpilogueFwdINS6_IJSA_SC_SB_EEES9_NS_10bfloat16_tESG_Li384ELb1ELb1ELb0ELb1EEENS1_36VarlenDynamicPersistentTileSchedulerILi192ELi128ELi384ELi128ELb0ELb1ELb1ELb1ELb1ELb1EEEEEEEEEvNT_6ParamsE:
        .type           _ZN7cutlass13device_kernelIN5flash11enable_sm90INS1_16FlashAttnFwdSm90INS1_25CollectiveMainloopFwdSm90ILi2EN4cute5tupleIJNS5_1CILi1EEES8_S8_EEENS6_IJNS7_ILi192EEENS7_ILi128EEENS7_ILi96EEEEEELi96ENS_12float_e4m3_tEfNS_4arch4Sm90ELb1ELb0ELb1ELb1ELb1ELb0ELb0ELb1ELb1ELb1ELb0ELb0EEENS1_21CollectiveEpilogueFwdINS6_IJSA_SC_SB_EEES9_NS_10bfloat16_tESG_Li384ELb1ELb1ELb0ELb1EEENS1_36VarlenDynamicPersistentTileSchedulerILi192ELi128ELi384ELi128ELb0ELb1ELb1ELb1ELb1ELb1EEEEEEEEEvNT_6ParamsE,@function
        .size           _ZN7cutlass13device_kernelIN5flash11enable_sm90INS1_16FlashAttnFwdSm90INS1_25CollectiveMainloopFwdSm90ILi2EN4cute5tupleIJNS5_1CILi1EEES8_S8_EEENS6_IJNS7_ILi192EEENS7_ILi128EEENS7_ILi96EEEEEELi96ENS_12float_e4m3_tEfNS_4arch4Sm90ELb1ELb0ELb1ELb1ELb1ELb0ELb0ELb1ELb1ELb1ELb0ELb0EEENS1_21CollectiveEpilogueFwdINS6_IJSA_SC_SB_EEES9_NS_10bfloat16_tESG_Li384ELb1ELb1ELb0ELb1EEENS1_36VarlenDynamicPersistentTileSchedulerILi192ELi128ELi384ELi128ELb0ELb1ELb1ELb1ELb1ELb1EEEEEEEEEvNT_6ParamsE,(.L_x_16 - _ZN7cutlass13device_kernelIN5flash11enable_sm90INS1_16FlashAttnFwdSm90INS1_25CollectiveMainloopFwdSm90ILi2EN4cute5tupleIJNS5_1CILi1EEES8_S8_EEENS6_IJNS7_ILi192EEENS7_ILi128EEENS7_ILi96EEEEEELi96ENS_12float_e4m3_tEfNS_4arch4Sm90ELb1ELb0ELb1ELb1ELb1ELb0ELb0ELb1ELb1ELb1ELb0ELb0EEENS1_21CollectiveEpilogueFwdINS6_IJSA_SC_SB_EEES9_NS_10bfloat16_tESG_Li384ELb1ELb1ELb0ELb1EEENS1_36VarlenDynamicPersistentTileSchedulerILi192ELi128ELi384ELi128ELb0ELb1ELb1ELb1ELb1ELb1EEEEEEEEEvNT_6ParamsE)
        .other          _ZN7cutlass13device_kernelIN5flash11enable_sm90INS1_16FlashAttnFwdSm90INS1_25CollectiveMainloopFwdSm90ILi2EN4cute5tupleIJNS5_1CILi1EEES8_S8_EEENS6_IJNS7_ILi192EEENS7_ILi128EEENS7_ILi96EEEEEELi96ENS_12float_e4m3_tEfNS_4arch4Sm90ELb1ELb0ELb1ELb1ELb1ELb0ELb0ELb1ELb1ELb1ELb0ELb0EEENS1_21CollectiveEpilogueFwdINS6_IJSA_SC_SB_EEES9_NS_10bfloat16_tESG_Li384ELb1ELb1ELb0ELb1EEENS1_36VarlenDynamicPersistentTileSchedulerILi192ELi128ELi384ELi128ELb0ELb1ELb1ELb1ELb1ELb1EEEEEEEEEvNT_6ParamsE,@"STO_CUDA_ENTRY STV_DEFAULT"
_ZN7cutlass13device_kernelIN5flash11enable_sm90INS1_16FlashAttnFwdSm90INS1_25CollectiveMainloopFwdSm90ILi2EN4cute5tupleIJNS5_1CILi1EEES8_S8_EEENS6_IJNS7_ILi192EEENS7_ILi128EEENS7_ILi96EEEEEELi96ENS_12float_e4m3_tEfNS_4arch4Sm90ELb1ELb0ELb1ELb1ELb1ELb0ELb0ELb1ELb1ELb1ELb0ELb0EEENS1_21CollectiveEpilogueFwdINS6_IJSA_SC_SB_EEES9_NS_10bfloat16_tESG_Li384ELb1ELb1ELb0ELb1EEENS1_36VarlenDynamicPersistentTileSchedulerILi192ELi128ELi384ELi128ELb0ELb1ELb1ELb1ELb1ELb1EEEEEEEEEvNT_6ParamsE:
[----:B------:R-:W-:Y:S01]  /*0000*/  LDC R1, c[0x0][0x37c] ;  /* 0x0000df00ff017b82 */ /* 0x000fe20000000800 */
[----:B------:R-:W-:Y:S05]  /*0010*/  EXIT ;  /* 0x000000000000794d */ /* 0x000fea0003800000 */
.L_x_7:
        /* <DEDUP_REMOVED lines=14> */
.L_x_16:


//--------------------- .text._ZN7cutlass13device_kernelIN5flash11enable_sm90INS1_16FlashAttnFwdSm90INS1_25CollectiveMainloopFwdSm90ILi2EN4cute5tupleIJNS5_1CILi1EEES8_S8_EEENS6_IJNS7_ILi192EEENS7_ILi128EEENS7_ILi96EEEEEELi96ENS_12float_e4m3_tEfNS_4arch4Sm90ELb1ELb0ELb1ELb1ELb1ELb1ELb0ELb1ELb1ELb1ELb0ELb0EEENS1_21CollectiveEpilogueFwdINS6_IJSA_SC_SB_EEES9_NS_10bfloat16_tESG_Li384ELb1ELb1ELb0ELb1EEENS1_36VarlenDynamicPersistentTileSchedulerILi192ELi128ELi384ELi128ELb0ELb1ELb1ELb1ELb1ELb1EEEEEEEEEvNT_6ParamsE --------------------------
	.section	.text._ZN7cutlass13device_kernelIN5flash11enable_sm90INS1_16FlashAttnFwdSm90INS1_25CollectiveMainloopFwdSm90ILi2EN4cute5tupleIJNS5_1CILi1EEES8_S8_EEENS6_IJNS7_ILi192EEENS7_ILi128EEENS7_ILi96EEEEEELi96ENS_12float_e4m3_tEfNS_4arch4Sm90ELb1ELb0ELb1ELb1ELb1ELb1ELb0ELb1ELb1ELb1ELb0ELb0EEENS1_21CollectiveEpilogueFwdINS6_IJSA_SC_SB_EEES9_NS_10bfloat16_tESG_Li384ELb1ELb1ELb0ELb1EEENS1_36VarlenDynamicPersistentTileSchedulerILi192ELi128ELi384ELi128ELb0ELb1ELb1ELb1ELb1ELb1EEEEEEEEEvNT_6ParamsE,"ax",@progbits
	.align	128
.text._ZN7cutlass13device_kernelIN5flash11enable_sm90INS1_16FlashAttnFwdSm90INS1_25CollectiveMainloopFwdSm90ILi2EN4cute5tupleIJNS5_1CILi1EEES8_S8_EEENS6_IJNS7_ILi192EEENS7_ILi128EEENS7_ILi96EEEEEELi96ENS_12float_e4m3_tEfNS_4arch4Sm90ELb1ELb0ELb1ELb1ELb1ELb1ELb0ELb1ELb1ELb1ELb0ELb0EEENS1_21CollectiveEpilogueFwdINS6_IJSA_SC_SB_EEES9_NS_10bfloat16_tESG_Li384ELb1ELb1ELb0ELb1EEENS1_36VarlenDynamicPersistentTileSchedulerILi192ELi128ELi384ELi128ELb0ELb1ELb1ELb1ELb1ELb1EEEEEEEEEvNT_6ParamsE:
        .type           _ZN7cutlass13device_kernelIN5flash11enable_sm90INS1_16FlashAttnFwdSm90INS1_25CollectiveMainloopFwdSm90ILi2EN4cute5tupleIJNS5_1CILi1EEES8_S8_EEENS6_IJNS7_ILi192EEENS7_ILi128EEENS7_ILi96EEEEEELi96ENS_12float_e4m3_tEfNS_4arch4Sm90ELb1ELb0ELb1ELb1ELb1ELb1ELb0ELb1ELb1ELb1ELb0ELb0EEENS1_21CollectiveEpilogueFwdINS6_IJSA_SC_SB_EEES9_NS_10bfloat16_tESG_Li384ELb1ELb1ELb0ELb1EEENS1_36VarlenDynamicPersistentTileSchedulerILi192ELi128ELi384ELi128ELb0ELb1ELb1ELb1ELb1ELb1EEEEEEEEEvNT_6ParamsE,@function
        .size           _ZN7cutlass13device_kernelIN5flash11enable_sm90INS1_16FlashAttnFwdSm90INS1_25CollectiveMainloopFwdSm90ILi2EN4cute5tupleIJNS5_1CILi1EEES8_S8_EEENS6_IJNS7_ILi192EEENS7_ILi128EEENS7_ILi96EEEEEELi96ENS_12float_e4m3_tEfNS_4arch4Sm90ELb1ELb0ELb1ELb1ELb1ELb1ELb0ELb1ELb1ELb1ELb0ELb0EEENS1_21CollectiveEpilogueFwdINS6_IJSA_SC_SB_EEES9_NS_10bfloat16_tESG_Li384ELb1ELb1ELb0ELb1EEENS1_36VarlenDynamicPersistentTileSchedulerILi192ELi128ELi384ELi128ELb0ELb1ELb1ELb1ELb1ELb1EEEEEEEEEvNT_6ParamsE,(.L_x_17 - _ZN7cutlass13device_kernelIN5flash11enable_sm90INS1_16FlashAttnFwdSm90INS1_25CollectiveMainloopFwdSm90ILi2EN4cute5tupleIJNS5_1CILi1EEES8_S8_EEENS6_IJNS7_ILi192EEENS7_ILi128EEENS7_ILi96EEEEEELi96ENS_12float_e4m3_tEfNS_4arch4Sm90ELb1ELb0ELb1ELb1ELb1ELb1ELb0ELb1ELb1ELb1ELb0ELb0EEENS1_21CollectiveEpilogueFwdINS6_IJSA_SC_SB_EEES9_NS_10bfloat16_tESG_Li384ELb1ELb1ELb0ELb1EEENS1_36VarlenDynamicPersistentTileSchedulerILi192ELi128ELi384ELi128ELb0ELb1ELb1ELb1ELb1ELb1EEEEEEEEEvNT_6ParamsE)
        .other          _ZN7cutlass13device_kernelIN5flash11enable_sm90INS1_16FlashAttnFwdSm90INS1_25CollectiveMainloopFwdSm90ILi2EN4cute5tupleIJNS5_1CILi1EEES8_S8_EEENS6_IJNS7_ILi192EEENS7_ILi128EEENS7_ILi96EEEEEELi96ENS_12float_e4m3_tEfNS_4arch4Sm90ELb1ELb0ELb1ELb1ELb1ELb1ELb0ELb1ELb1ELb1ELb0ELb0EEENS1_21CollectiveEpilogueFwdINS6_IJSA_SC_SB_EEES9_NS_10bfloat16_tESG_Li384ELb1ELb1ELb0ELb1EEENS1_36VarlenDynamicPersistentTileSchedulerILi192ELi128ELi384ELi128ELb0ELb1ELb1ELb1ELb1ELb1EEEEEEEEEvNT_6ParamsE,@"STO_CUDA_ENTRY STV_DEFAULT"
_ZN7cutlass13device_kernelIN5flash11enable_sm90INS1_16FlashAttnFwdSm90INS1_25CollectiveMainloopFwdSm90ILi2EN4cute5tupleIJNS5_1CILi1EEES8_S8_EEENS6_IJNS7_ILi192EEENS7_ILi128EEENS7_ILi96EEEEEELi96ENS_12float_e4m3_tEfNS_4arch4Sm90ELb1ELb0ELb1ELb1ELb1ELb1ELb0ELb1ELb1ELb1ELb0ELb0EEENS1_21CollectiveEpilogueFwdINS6_IJSA_SC_SB_EEES9_NS_10bfloat16_tESG_Li384ELb1ELb1ELb0ELb1EEENS1_36VarlenDynamicPersistentTileSchedulerILi192ELi128ELi384ELi128ELb0ELb1ELb1ELb1ELb1ELb1EEEEEEEEEvNT_6ParamsE:
[----:B------:R-:W-:Y:S01]  /*0000*/  LDC R1, c[0x0][0x37c] ;  /* 0x0000df00ff017b82 */ /* 0x000fe20000000800 */
[----:B------:R-:W-:Y:S05]  /*0010*/  EXIT ;  /* 0x000000000000794d */ /* 0x000fea0003800000 */
.L_x_8:
        /* <DEDUP_REMOVED lines=14> */
.L_x_17:


//--------------------- .nv.shared.reserved.0     --------------------------
	.section	.nv.shared.reserved.0,"aw",@nobits
	.weak		__nv_reservedSMEM_offset_0_alias
	.size		__nv_reservedSMEM_offset_0_alias, 0, 64
	.other		__nv_reservedSMEM_offset_0_alias,@"STO_CUDA_RESERVED_SHARED STV_DEFAULT"
__nv_reservedSMEM_offset_0_alias:
	.zero		0
	.zero		64


//--------------------- .nv.global                --------------------------
	.section	.nv.global,"aw",@nobits
.nv.global:
	.type		_ZN79_INTERNAL_5e63382a_43_flash_fwd_hdim96_e4m3_paged_softcap_sm90_cu_49158569_36344cute1_E,@object
	.size		_ZN79_INTERNAL_5e63382a_43_flash_fwd_hdim96_e4m3_paged_softcap_sm90_cu_49158569_36344cute1_E,(_ZN79_INTERNAL_5e63382a_43_flash_fwd_hdim96_e4m3_paged_softcap_sm90_cu_49158569_36344cuda3std3__45__cpo6cbeginE - _ZN79_INTERNAL_5e63382a_43_flash_fwd_hdim96_e4m3_paged_softcap_sm90_cu_49158569_36344cute1_E)
_ZN79_INTERNAL_5e63382a_43_flash_fwd_hdim96_e4m3_paged_softcap_sm90_cu_49158569_36344cute1_E:
	.zero		1
	.type		_ZN79_INTERNAL_5e63382a_43_flash_fwd_hdim96_e4m3_paged_softcap_sm90_cu_49158569_36344cuda3std3__45__cpo6cbeginE,@object
	.size		_ZN79_INTERNAL_5e63382a_43_flash_fwd_hdim96_e4m3_paged_softcap_sm90_cu_49158569_36344cuda3std3__45__cpo6cbeginE,(_ZN79_INTERNAL_5e63382a_43_flash_fwd_hdim96_e4m3_paged_softcap_sm90_cu_49158569_36344cuda3std3__48in_placeE - _ZN79_INTERNAL_5e63382a_43_flash_fwd_hdim96_e4m3_paged_softcap_sm90_cu_49158569_36344cuda3std3__45__cpo6cbeginE)
_ZN79_INTERNAL_5e63382a_43_flash_fwd_hdim96_e4m3_paged_softcap_sm90_cu_49158569_36344cuda3std3__45__cpo6cbeginE:
	.zero		1
	.type		_ZN79_INTERNAL_5e63382a_43_flash_fwd_hdim96_e4m3_paged_softcap_sm90_cu_49158569_36344cuda3std3__48in_placeE,@object
	.size		_ZN79_INTERNAL_5e63382a_43_flash_fwd_hdim96_e4m3_paged_softcap_sm90_cu_49158569_36344cuda3std3__48in_placeE,(_ZN79_INTERNAL_5e63382a_43_flash_fwd_hdim96_e4m3_paged_softcap_sm90_cu_49158569_36344cuda3std6ranges3__45__cpo9iter_moveE - _ZN79_INTERNAL_5e63382a_43_flash_fwd_hdim96_e4m3_paged_softcap_sm90_cu_49158569_36344cuda3std3__48in_placeE)
_ZN79_INTERNAL_5e63382a_43_flash_fwd_hdim96_e4m3_paged_softcap_sm90_cu_49158569_36344cuda3std3__48in_placeE:
	.zero		1
	.type		_ZN79_INTERNAL_5e63382a_43_flash_fwd_hdim96_e4m3_paged_softcap_sm90_cu_49158569_36344cuda3std6ranges3__45__cpo9iter_moveE,@object
	.size		_ZN79_INTERNAL_5e63382a_43_flash_fwd_hdim96_e4m3_paged_softcap_sm90_cu_49158569_36344cuda3std6ranges3__45__cpo9iter_moveE,(_ZN79_INTERNAL_5e63382a_43_flash_fwd_hdim96_e4m3_paged_softcap_sm90_cu_49158569_36344cuda3std3__45__cpo5beginE - _ZN79_INTERNAL_5e63382a_43_flash_fwd_hdim96_e4m3_paged_softcap_sm90_cu_49158569_36344cuda3std6ranges3__45__cpo9iter_moveE)
_ZN79_INTERNAL_5e63382a_43_flash_fwd_hdim96_e4m3_paged_softcap_sm90_cu_49158569_36344cuda3std6ranges3__45__cpo9iter_moveE:
	.zero		1
	.type		_ZN79_INTERNAL_5e63382a_43_flash_fwd_hdim96_e4m3_paged_softcap_sm90_cu_49158569_36344cuda3std3__45__cpo5beginE,@object
	.size		_ZN79_INTERNAL_5e63382a_43_flash_fwd_hdim96_e4m3_paged_softcap_sm90_cu_49158569_36344cuda3std3__45__cpo5beginE,(_ZN79_INTERNAL_5e63382a_43_flash_fwd_hdim96_e4m3_paged_softcap_sm90_cu_49158569_36344cuda3std3__481_GLOBAL__N__5e63382a_43_flash_fwd_hdim96_e4m3_paged_softcap_sm90_cu_49158569_36346ignoreE - _ZN79_INTERNAL_5e63382a_43_flash_fwd_hdim96_e4m3_paged_softcap_sm90_cu_49158569_36344cuda3std3__45__cpo5beginE)
_ZN79_INTERNAL_5e63382a_43_flash_fwd_hdim96_e4m3_paged_softcap_sm90_cu_49158569_36344cuda3std3__45__cpo5beginE:
	.zero		1
	.type		_ZN79_INTERNAL_5e63382a_43_flash_fwd_hdim96_e4m3_paged_softcap_sm90_cu_49158569_36344cuda3std3__481_GLOBAL__N__5e63382a_43_flash_fwd_hdim96_e4m3_paged_softcap_sm90_cu_49158569_36346ignoreE,@object
	.size		_ZN79_INTERNAL_5e63382a_43_flash_fwd_hdim96_e4m3_paged_softcap_sm90_cu_49158569_36344cuda3std3__481_GLOBAL__N__5e63382a_43_flash_fwd_hdim96_e4m3_paged_softcap_sm90_cu_49158569_36346ignoreE,(_ZN79_INTERNAL_5e63382a_43_flash_fwd_hdim96_e4m3_paged_softcap_sm90_cu_49158569_36344cute7productE - _ZN79_INTERNAL_5e63382a_43_flash_fwd_hdim96_e4m3_paged_softcap_sm90_cu_49158569_36344cuda3std3__481_GLOBAL__N__5e63382a_43_flash_fwd_hdim96_e4m3_paged_softcap_sm90_cu_49158569_36346ignoreE)
_ZN79_INTERNAL_5e63382a_43_flash_fwd_hdim96_e4m3_paged_softcap_sm90_cu_49158569_36344cuda3std3__481_GLOBAL__N__5e63382a_43_flash_fwd_hdim96_e4m3_paged_softcap_sm90_cu_49158569_36346ignoreE:
	.zero		1
	.type		_ZN79_INTERNAL_5e63382a_43_flash_fwd_hdim96_e4m3_paged_softcap_sm90_cu_49158569_36344cute7productE,@object
	.size		_ZN79_INTERNAL_5e63382a_43_flash_fwd_hdim96_e4m3_paged_softcap_sm90_cu_49158569_36344cute7productE,(_ZN79_INTERNAL_5e63382a_43_flash_fwd_hdim96_e4m3_paged_softcap_sm90_cu_49158569_36344cuda3std3__45__cpo3endE - _ZN79_INTERNAL_5e63382a_43_flash_fwd_hdim96_e4m3_paged_softcap_sm90_cu_49158569_36344cute7productE)
_ZN79_INTERNAL_5e63382a_43_flash_fwd_hdim96_e4m3_paged_softcap_sm90_cu_49158569_36344cute7productE:
	.zero		1
	.type		_ZN79_INTERNAL_5e63382a_43_flash_fwd_hdim96_e4m3_paged_softcap_sm90_cu_49158569_36344cuda3std3__45__cpo3endE,@object
	.size		_ZN79_INTERNAL_5e63382a_43_flash_fwd_hdim96_e4m3_paged_softcap_sm90_cu_49158569_36344cuda3std3__45__cpo3endE,(_ZN79_INTERNAL_5e63382a_43_flash_fwd_hdim96_e4m3_paged_softcap_sm90_cu_49158569_36344cuda3std3__419piecewise_constructE - _ZN79_INTERNAL_5e63382a_43_flash_fwd_hdim96_e4m3_paged_softcap_sm90_cu_49158569_36344cuda3std3__45__cpo3endE)
_ZN79_INTERNAL_5e63382a_43_flash_fwd_hdim96_e4m3_paged_softcap_sm90_cu_49158569_36344cuda3std3__45__cpo3endE:
	.zero		1
	.type		_ZN79_INTERNAL_5e63382a_43_flash_fwd_hdim96_e4m3_paged_softcap_sm90_cu_49158569_36344cuda3std3__419piecewise_constructE,@object
	.size		_ZN79_INTERNAL_5e63382a_43_flash_fwd_hdim96_e4m3_paged_softcap_sm90_cu_49158569_36344cuda3std3__419piecewise_constructE,(_ZN79_INTERNAL_5e63382a_43_flash_fwd_hdim96_e4m3_paged_softcap_sm90_cu_49158569_36344cuda3std3__45__cpo4cendE - _ZN79_INTERNAL_5e63382a_43_flash_fwd_hdim96_e4m3_paged_softcap_sm90_cu_49158569_36344cuda3std3__419piecewise_constructE)
_ZN79_INTERNAL_5e63382a_43_flash_fwd_hdim96_e4m3_paged_softcap_sm90_cu_49158569_36344cuda3std3__419piecewise_constructE:
	.zero		1
	.type		_ZN79_INTERNAL_5e63382a_43_flash_fwd_hdim96_e4m3_paged_softcap_sm90_cu_49158569_36344cuda3std3__45__cpo4cendE,@object
	.size		_ZN79_INTERNAL_5e63382a_43_flash_fwd_hdim96_e4m3_paged_softcap_sm90_cu_49158569_36344cuda3std3__45__cpo4cendE,(_ZN79_INTERNAL_5e63382a_43_flash_fwd_hdim96_e4m3_paged_softcap_sm90_cu_49158569_36344cuda3std6ranges3__45__cpo4swapE - _ZN79_INTERNAL_5e63382a_43_flash_fwd_hdim96_e4m3_paged_softcap_sm90_cu_49158569_36344cuda3std3__45__cpo4cendE)
_ZN79_INTERNAL_5e63382a_43_flash_fwd_hdim96_e4m3_paged_softcap_sm90_cu_49158569_36344cuda3std3__45__cpo4cendE:
	.zero		1
	.type		_ZN79_INTERNAL_5e63382a_43_flash_fwd_hdim96_e4m3_paged_softcap_sm90_cu_49158569_36344cuda3std6ranges3__45__cpo4swapE,@object
	.size		_ZN79_INTERNAL_5e63382a_43_flash_fwd_hdim96_e4m3_paged_softcap_sm90_cu_49158569_36344cuda3std6ranges3__45__cpo4swapE,(.L_7 - _ZN79_INTERNAL_5e63382a_43_flash_fwd_hdim96_e4m3_paged_softcap_sm90_cu_49158569_36344cuda3std6ranges3__45__cpo4swapE)
_ZN79_INTERNAL_5e63382a_43_flash_fwd_hdim96_e4m3_paged_softcap_sm90_cu_49158569_36344cuda3std6ranges3__45__cpo4swapE:
	.zero		1
.L_7:


//--------------------- .nv.constant0._ZN7cutlass13device_kernelIN5flash11enable_sm90INS1_16FlashAttnFwdSm90INS1_25CollectiveMainloopFwdSm90ILi2EN4cute5tupleIJNS5_1CILi1EEES8_S8_EEENS6_IJNS7_ILi192EEENS7_ILi128EEENS7_ILi96EEEEEELi96ENS_12float_e4m3_tEfNS_4arch4Sm90ELb0ELb0ELb1ELb0ELb1ELb0ELb0ELb1ELb1ELb1ELb0ELb0EEENS1_21CollectiveEpilogueFwdINS6_IJSA_SC_SB_EEES9_NS_10bfloat16_tESG_Li384ELb0ELb1ELb0ELb1EEENS1_29StaticPersistentTileSchedulerILb0EEEEEEEEEvNT_6ParamsE --------------------------
	.section	.nv.constant0._ZN7cutlass13device_kernelIN5flash11enable_sm90INS1_16FlashAttnFwdSm90INS1_25CollectiveMainloopFwdSm90ILi2EN4cute5tupleIJNS5_1CILi1EEES8_S8_EEENS6_IJNS7_ILi192EEENS7_ILi128EEENS7_ILi96EEEEEELi96ENS_12float_e4m3_tEfNS_4arch4Sm90ELb0ELb0ELb1ELb0ELb1ELb0ELb0ELb1ELb1ELb1ELb0ELb0EEENS1_21CollectiveEpilogueFwdINS6_IJSA_SC_SB_EEES9_NS_10bfloat16_tESG_Li384ELb0ELb1ELb0ELb1EEENS1_29StaticPersistentTileSchedulerILb0EEEEEEEEEvNT_6ParamsE,"a",@progbits
	.sectionflags	@""
	.align	4
.nv.constant0._ZN7cutlass13device_kernelIN5flash11enable_sm90INS1_16FlashAttnFwdSm90INS1_25CollectiveMainloopFwdSm90ILi2EN4cute5tupleIJNS5_1CILi1EEES8_S8_EEENS6_IJNS7_ILi192EEENS7_ILi128EEENS7_ILi96EEEEEELi96ENS_12float_e4m3_tEfNS_4arch4Sm90ELb0ELb0ELb1ELb0ELb1ELb0ELb0ELb1ELb1ELb1ELb0ELb0EEENS1_21CollectiveEpilogueFwdINS6_IJSA_SC_SB_EEES9_NS_10bfloat16_tESG_Li384ELb0ELb1ELb0ELb1EEENS1_29StaticPersistentTileSchedulerILb0EEEEEEEEEvNT_6ParamsE:
	.zero		3456


//--------------------- .nv.constant0._ZN7cutlass13device_kernelIN5flash11enable_sm90INS1_16FlashAttnFwdSm90INS1_25CollectiveMainloopFwdSm90ILi2EN4cute5tupleIJNS5_1CILi1EEES8_S8_EEENS6_IJNS7_ILi192EEENS7_ILi128EEENS7_ILi96EEEEEELi96ENS_12float_e4m3_tEfNS_4arch4Sm90ELb0ELb0ELb1ELb1ELb1ELb0ELb0ELb1ELb1ELb1ELb0ELb0EEENS1_21CollectiveEpilogueFwdINS6_IJSA_SC_SB_EEES9_NS_10bfloat16_tESG_Li384ELb1ELb1ELb0ELb1EEENS1_36VarlenDynamicPersistentTileSchedulerILi192ELi128ELi384ELi128ELb0ELb1ELb1ELb0ELb1ELb1EEEEEEEEEvNT_6ParamsE --------------------------
	.section	.nv.constant0._ZN7cutlass13device_kernelIN5flash11enable_sm90INS1_16FlashAttnFwdSm90INS1_25CollectiveMainloopFwdSm90ILi2EN4cute5tupleIJNS5_1CILi1EEES8_S8_EEENS6_IJNS7_ILi192EEENS7_ILi128EEENS7_ILi96EEEEEELi96ENS_12float_e4m3_tEfNS_4arch4Sm90ELb0ELb0ELb1ELb1ELb1ELb0ELb0ELb1ELb1ELb1ELb0ELb0EEENS1_21CollectiveEpilogueFwdINS6_IJSA_SC_SB_EEES9_NS_10bfloat16_tESG_Li384ELb1ELb1ELb0ELb1EEENS1_36VarlenDynamicPersistentTileSchedulerILi192ELi128ELi384ELi128ELb0ELb1ELb1ELb0ELb1ELb1EEEEEEEEEvNT_6ParamsE,"a",@progbits
	.sectionflags	@""
	.align	4
.nv.constant0._ZN7cutlass13device_kernelIN5flash11enable_sm90INS1_16FlashAttnFwdSm90INS1_25CollectiveMainloopFwdSm90ILi2EN4cute5tupleIJNS5_1CILi1EEES8_S8_EEENS6_IJNS7_ILi192EEENS7_ILi128EEENS7_ILi96EEEEEELi96ENS_12float_e4m3_tEfNS_4arch4Sm90ELb0ELb0ELb1ELb1ELb1ELb0ELb0ELb1ELb1ELb1ELb0ELb0EEENS1_21CollectiveEpilogueFwdINS6_IJSA_SC_SB_EEES9_NS_10bfloat16_tESG_Li384ELb1ELb1ELb0ELb1EEENS1_36VarlenDynamicPersistentTileSchedulerILi192ELi128ELi384ELi128ELb0ELb1ELb1ELb0ELb1ELb1EEEEEEEEEvNT_6ParamsE:
	.zero		3584


//--------------------- .nv.constant0._ZN7cutlass13device_kernelIN5flash11enable_sm90INS1_16FlashAttnFwdSm90INS1_25CollectiveMainloopFwdSm90ILi2EN4cute5tupleIJNS5_1CILi1EEES8_S8_EEENS6_IJNS7_ILi192EEENS7_ILi128EEENS7_ILi96EEEEEELi96ENS_12float_e4m3_tEfNS_4arch4Sm90ELb0ELb0ELb1ELb1ELb1ELb1ELb0ELb1ELb1ELb1ELb0ELb0EEENS1_21CollectiveEpilogueFwdINS6_IJSA_SC_SB_EEES9_NS_10bfloat16_tESG_Li384ELb1ELb1ELb0ELb1EEENS1_36VarlenDynamicPersistentTileSchedulerILi192ELi128ELi384ELi128ELb0ELb1ELb1ELb0ELb1ELb1EEEEEEEEEvNT_6ParamsE --------------------------
	.section	.nv.constant0._ZN7cutlass13device_kernelIN5flash11enable_sm90INS1_16FlashAttnFwdSm90INS1_25CollectiveMainloopFwdSm90ILi2EN4cute5tupleIJNS5_1CILi1EEES8_S8_EEENS6_IJNS7_ILi192EEENS7_ILi128EEENS7_ILi96EEEEEELi96ENS_12float_e4m3_tEfNS_4arch4Sm90ELb0ELb0ELb1ELb1ELb1ELb1ELb0ELb1ELb1ELb1ELb0ELb0EEENS1_21CollectiveEpilogueFwdINS6_IJSA_SC_SB_EEES9_NS_10bfloat16_tESG_Li384ELb1ELb1ELb0ELb1EEENS1_36VarlenDynamicPersistentTileSchedulerILi192ELi128ELi384ELi128ELb0ELb1ELb1ELb0ELb1ELb1EEEEEEEEEvNT_6ParamsE,"a",@progbits
	.sectionflags	@""
	.align	4
.nv.constant0._ZN7cutlass13device_kernelIN5flash11enable_sm90INS1_16FlashAttnFwdSm90INS1_25CollectiveMainloopFwdSm90ILi2EN4cute5tupleIJNS5_1CILi1EEES8_S8_EEENS6_IJNS7_ILi192EEENS7_ILi128EEENS7_ILi96EEEEEELi96ENS_12float_e4m3_tEfNS_4arch4Sm90ELb0ELb0ELb1ELb1ELb1ELb1ELb0ELb1ELb1ELb1ELb0ELb0EEENS1_21CollectiveEpilogueFwdINS6_IJSA_SC_SB_EEES9_NS_10bfloat16_tESG_Li384ELb1ELb1ELb0ELb1EEENS1_36VarlenDynamicPersistentTileSchedulerILi192ELi128ELi384ELi128ELb0ELb1ELb1ELb0ELb1ELb1EEEEEEEEEvNT_6ParamsE:
	.zero		3584


//--------------------- .nv.constant0._ZN7cutlass13device_kernelIN5flash11enable_sm90INS1_16FlashAttnFwdSm90INS1_25CollectiveMainloopFwdSm90ILi2EN4cute5tupleIJNS5_1CILi1EEES8_S8_EEENS6_IJNS7_ILi192EEENS7_ILi128EEENS7_ILi96EEEEEELi96ENS_12float_e4m3_tEfNS_4arch4Sm90ELb0ELb1ELb1ELb0ELb1ELb0ELb0ELb1ELb1ELb1ELb0ELb0EEENS1_21CollectiveEpilogueFwdINS6_IJSA_SC_SB_EEES9_NS_10bfloat16_tESG_Li384ELb0ELb1ELb0ELb1EEENS1_30DynamicPersistentTileSchedulerILi384ELi128ELb0ELb1ELb1EEEEEEEEEvNT_6ParamsE --------------------------
	.section	.nv.constant0._ZN7cutlass13device_kernelIN5flash11enable_sm90INS1_16FlashAttnFwdSm90INS1_25CollectiveMainloopFwdSm90ILi2EN4cute5tupleIJNS5_1CILi1EEES8_S8_EEENS6_IJNS7_ILi192EEENS7_ILi128EEENS7_ILi96EEEEEELi96ENS_12float_e4m3_tEfNS_4arch4Sm90ELb0ELb1ELb1ELb0ELb1ELb0ELb0ELb1ELb1ELb1ELb0ELb0EEENS1_21CollectiveEpilogueFwdINS6_IJSA_SC_SB_EEES9_NS_10bfloat16_tESG_Li384ELb0ELb1ELb0ELb1EEENS1_30DynamicPersistentTileSchedulerILi384ELi128ELb0ELb1ELb1EEEEEEEEEvNT_6ParamsE,"a",@progbits
	.sectionflags	@""
	.align	4
.nv.constant0._ZN7cutlass13device_kernelIN5flash11enable_sm90INS1_16FlashAttnFwdSm90INS1_25CollectiveMainloopFwdSm90ILi2EN4cute5tupleIJNS5_1CILi1EEES8_S8_EEENS6_IJNS7_ILi192EEENS7_ILi128EEENS7_ILi96EEEEEELi96ENS_12float_e4m3_tEfNS_4arch4Sm90ELb0ELb1ELb1ELb0ELb1ELb0ELb0ELb1ELb1ELb1ELb0ELb0EEENS1_21CollectiveEpilogueFwdINS6_IJSA_SC_SB_EEES9_NS_10bfloat16_tESG_Li384ELb0ELb1ELb0ELb1EEENS1_30DynamicPersistentTileSchedulerILi384ELi128ELb0ELb1ELb1EEEEEEEEEvNT_6ParamsE:
	.zero		3584


//--------------------- .nv.constant0._ZN7cutlass13device_kernelIN5flash11enable_sm90INS1_16FlashAttnFwdSm90INS1_25CollectiveMainloopFwdSm90ILi2EN4cute5tupleIJNS5_1CILi1EEES8_S8_EEENS6_IJNS7_ILi192EEENS7_ILi128EEENS7_ILi96EEEEEELi96ENS_12float_e4m3_tEfNS_4arch4Sm90ELb0ELb1ELb1ELb1ELb1ELb0ELb0ELb1ELb1ELb1ELb0ELb0EEENS1_21CollectiveEpilogueFwdINS6_IJSA_SC_SB_EEES9_NS_10bfloat16_tESG_Li384ELb1ELb1ELb0ELb1EEENS1_36VarlenDynamicPersistentTileSchedulerILi192ELi128ELi384ELi128ELb0ELb1ELb1ELb1ELb0ELb1EEEEEEEEEvNT_6ParamsE --------------------------
	.section	.nv.constant0._ZN7cutlass13device_kernelIN5flash11enable_sm90INS1_16FlashAttnFwdSm90INS1_25CollectiveMainloopFwdSm90ILi2EN4cute5tupleIJNS5_1CILi1EEES8_S8_EEENS6_IJNS7_ILi192EEENS7_ILi128EEENS7_ILi96EEEEEELi96ENS_12float_e4m3_tEfNS_4arch4Sm90ELb0ELb1ELb1ELb1ELb1ELb0ELb0ELb1ELb1ELb1ELb0ELb0EEENS1_21CollectiveEpilogueFwdINS6_IJSA_SC_SB_EEES9_NS_10bfloat16_tESG_Li384ELb1ELb1ELb0ELb1EEENS1_36VarlenDynamicPersistentTileSchedulerILi192ELi128ELi384ELi128ELb0ELb1ELb1ELb1ELb0ELb1EEEEEEEEEvNT_6ParamsE,"a",@progbits
	.sectionflags	@""
	.align	4
.nv.constant0._ZN7cutlass13device_kernelIN5flash11enable_sm90INS1_16FlashAttnFwdSm90INS1_25CollectiveMainloopFwdSm90ILi2EN4cute5tupleIJNS5_1CILi1EEES8_S8_EEENS6_IJNS7_ILi192EEENS7_ILi128EEENS7_ILi96EEEEEELi96ENS_12float_e4m3_tEfNS_4arch4Sm90ELb0ELb1ELb1ELb1ELb1ELb0ELb0ELb1ELb1ELb1ELb0ELb0EEENS1_21CollectiveEpilogueFwdINS6_IJSA_SC_SB_EEES9_NS_10bfloat16_tESG_Li384ELb1ELb1ELb0ELb1EEENS1_36VarlenDynamicPersistentTileSchedulerILi192ELi128ELi384ELi128ELb0ELb1ELb1ELb1ELb0ELb1EEEEEEEEEvNT_6ParamsE:
	.zero		3584


//--------------------- .nv.constant0._ZN7cutlass13device_kernelIN5flash11enable_sm90INS1_16FlashAttnFwdSm90INS1_25CollectiveMainloopFwdSm90ILi2EN4cute5tupleIJNS5_1CILi1EEES8_S8_EEENS6_IJNS7_ILi192EEENS7_ILi128EEENS7_ILi96EEEEEELi96ENS_12float_e4m3_tEfNS_4arch4Sm90ELb0ELb1ELb1ELb1ELb1ELb1ELb0ELb1ELb1ELb1ELb0ELb0EEENS1_21CollectiveEpilogueFwdINS6_IJSA_SC_SB_EEES9_NS_10bfloat16_tESG_Li384ELb1ELb1ELb0ELb1EEENS1_36VarlenDynamicPersistentTileSchedulerILi192ELi128ELi384ELi128ELb0ELb1ELb1ELb1ELb0ELb1EEEEEEEEEvNT_6ParamsE --------------------------
	.section	.nv.constant0._ZN7cutlass13device_kernelIN5flash11enable_sm90INS1_16FlashAttnFwdSm90INS1_25CollectiveMainloopFwdSm90ILi2EN4cute5tupleIJNS5_1CILi1EEES8_S8_EEENS6_IJNS7_ILi192EEENS7_ILi128EEENS7_ILi96EEEEEELi96ENS_12float_e4m3_tEfNS_4arch4Sm90ELb0ELb1ELb1ELb1ELb1ELb1ELb0ELb1ELb1ELb1ELb0ELb0EEENS1_21CollectiveEpilogueFwdINS6_IJSA_SC_SB_EEES9_NS_10bfloat16_tESG_Li384ELb1ELb1ELb0ELb1EEENS1_36VarlenDynamicPersistentTileSchedulerILi192ELi128ELi384ELi128ELb0ELb1ELb1ELb1ELb0ELb1EEEEEEEEEvNT_6ParamsE,"a",@progbits
	.sectionflags	@""
	.align	4
.nv.constant0._ZN7cutlass13device_kernelIN5flash11enable_sm90INS1_16FlashAttnFwdSm90INS1_25CollectiveMainloopFwdSm90ILi2EN4cute5tupleIJNS5_1CILi1EEES8_S8_EEENS6_IJNS7_ILi192EEENS7_ILi128EEENS7_ILi96EEEEEELi96ENS_12float_e4m3_tEfNS_4arch4Sm90ELb0ELb1ELb1ELb1ELb1ELb1ELb0ELb1ELb1ELb1ELb0ELb0EEENS1_21CollectiveEpilogueFwdINS6_IJSA_SC_SB_EEES9_NS_10bfloat16_tESG_Li384ELb1ELb1ELb0ELb1EEENS1_36VarlenDynamicPersistentTileSchedulerILi192ELi128ELi384ELi128ELb0ELb1ELb1ELb1ELb0ELb1EEEEEEEEEvNT_6ParamsE:
	.zero		3584


//--------------------- .nv.constant0._ZN7cutlass13device_kernelIN5flash11enable_sm90INS1_16FlashAttnFwdSm90INS1_25CollectiveMainloopFwdSm90ILi2EN4cute5tupleIJNS5_1CILi1EEES8_S8_EEENS6_IJNS7_ILi192EEENS7_ILi128EEENS7_ILi96EEEEEELi96ENS_12float_e4m3_tEfNS_4arch4Sm90ELb1ELb0ELb1ELb0ELb1ELb0ELb0ELb1ELb1ELb1ELb0ELb0EEENS1_21CollectiveEpilogueFwdINS6_IJSA_SC_SB_EEES9_NS_10bfloat16_tESG_Li384ELb0ELb1ELb0ELb1EEENS1_30DynamicPersistentTileSchedulerILi384ELi128ELb0ELb1ELb1EEEEEEEEEvNT_6ParamsE --------------------------
	.section	.nv.constant0._ZN7cutlass13device_kernelIN5flash11enable_sm90INS1_16FlashAttnFwdSm90INS1_25CollectiveMainloopFwdSm90ILi2EN4cute5tupleIJNS5_1CILi1EEES8_S8_EEENS6_IJNS7_ILi192EEENS7_ILi128EEENS7_ILi96EEEEEELi96ENS_12float_e4m3_tEfNS_4arch4Sm90ELb1ELb0ELb1ELb0ELb1ELb0ELb0ELb1ELb1ELb1ELb0ELb0EEENS1_21CollectiveEpilogueFwdINS6_IJSA_SC_SB_EEES9_NS_10bfloat16_tESG_Li384ELb0ELb1ELb0ELb1EEENS1_30DynamicPersistentTileSchedulerILi384ELi128ELb0ELb1ELb1EEEEEEEEEvNT_6ParamsE,"a",@progbits
	.sectionflags	@""
	.align	4
.nv.constant0._ZN7cutlass13device_kernelIN5flash11enable_sm90INS1_16FlashAttnFwdSm90INS1_25CollectiveMainloopFwdSm90ILi2EN4cute5tupleIJNS5_1CILi1EEES8_S8_EEENS6_IJNS7_ILi192EEENS7_ILi128EEENS7_ILi96EEEEEELi96ENS_12float_e4m3_tEfNS_4arch4Sm90ELb1ELb0ELb1ELb0ELb1ELb0ELb0ELb1ELb1ELb1ELb0ELb0EEENS1_21CollectiveEpilogueFwdINS6_IJSA_SC_SB_EEES9_NS_10bfloat16_tESG_Li384ELb0ELb1ELb0ELb1EEENS1_30DynamicPersistentTileSchedulerILi384ELi128ELb0ELb1ELb1EEEEEEEEEvNT_6ParamsE:
	.zero		3584


//--------------------- .nv.constant0._ZN7cutlass13device_kernelIN5flash11enable_sm90INS1_16FlashAttnFwdSm90INS1_25CollectiveMainloopFwdSm90ILi2EN4cute5tupleIJNS5_1CILi1EEES8_S8_EEENS6_IJNS7_ILi192EEENS7_ILi128EEENS7_ILi96EEEEEELi96ENS_12float_e4m3_tEfNS_4arch4Sm90ELb1ELb0ELb1ELb1ELb1ELb0ELb0ELb1ELb1ELb1ELb0ELb0EEENS1_21CollectiveEpilogueFwdINS6_IJSA_SC_SB_EEES9_NS_10bfloat16_tESG_Li384ELb1ELb1ELb0ELb1EEENS1_36VarlenDynamicPersistentTileSchedulerILi192ELi128ELi384ELi128ELb0ELb1ELb1ELb1ELb1ELb1EEEEEEEEEvNT_6ParamsE --------------------------
	.section	.nv.constant0._ZN7cutlass13device_kernelIN5flash11enable_sm90INS1_16FlashAttnFwdSm90INS1_25CollectiveMainloopFwdSm90ILi2EN4cute5tupleIJNS5_1CILi1EEES8_S8_EEENS6_IJNS7_ILi192EEENS7_ILi128EEENS7_ILi96EEEEEELi96ENS_12float_e4m3_tEfNS_4arch4Sm90ELb1ELb0ELb1ELb1ELb1ELb0ELb0ELb1ELb1ELb1ELb0ELb0EEENS1_21CollectiveEpilogueFwdINS6_IJSA_SC_SB_EEES9_NS_10bfloat16_tESG_Li384ELb1ELb1ELb0ELb1EEENS1_36VarlenDynamicPersistentTileSchedulerILi192ELi128ELi384ELi128ELb0ELb1ELb1ELb1ELb1ELb1EEEEEEEEEvNT_6ParamsE,"a",@progbits
	.sectionflags	@""
	.align	4
.nv.constant0._ZN7cutlass13device_kernelIN5flash11enable_sm90INS1_16FlashAttnFwdSm90INS1_25CollectiveMainloopFwdSm90ILi2EN4cute5tupleIJNS5_1CILi1EEES8_S8_EEENS6_IJNS7_ILi192EEENS7_ILi128EEENS7_ILi96EEEEEELi96ENS_12float_e4m3_tEfNS_4arch4Sm90ELb1ELb0ELb1ELb1ELb1ELb0ELb0ELb1ELb1ELb1ELb0ELb0EEENS1_21CollectiveEpilogueFwdINS6_IJSA_SC_SB_EEES9_NS_10bfloat16_tESG_Li384ELb1ELb1ELb0ELb1EEENS1_36VarlenDynamicPersistentTileSchedulerILi192ELi128ELi384ELi128ELb0ELb1ELb1ELb1ELb1ELb1EEEEEEEEEvNT_6ParamsE:
	.zero		3584


//--------------------- .nv.constant0._ZN7cutlass13device_kernelIN5flash11enable_sm90INS1_16FlashAttnFwdSm90INS1_25CollectiveMainloopFwdSm90ILi2EN4cute5tupleIJNS5_1CILi1EEES8_S8_EEENS6_IJNS7_ILi192EEENS7_ILi128EEENS7_ILi96EEEEEELi96ENS_12float_e4m3_tEfNS_4arch4Sm90ELb1ELb0ELb1ELb1ELb1ELb1ELb0ELb1ELb1ELb1ELb0ELb0EEENS1_21CollectiveEpilogueFwdINS6_IJSA_SC_SB_EEES9_NS_10bfloat16_tESG_Li384ELb1ELb1ELb0ELb1EEENS1_36VarlenDynamicPersistentTileSchedulerILi192ELi128ELi384ELi128ELb0ELb1ELb1ELb1ELb1ELb1EEEEEEEEEvNT_6ParamsE --------------------------
	.section	.nv.constant0._ZN7cutlass13device_kernelIN5flash11enable_sm90INS1_16FlashAttnFwdSm90INS1_25CollectiveMainloopFwdSm90ILi2EN4cute5tupleIJNS5_1CILi1EEES8_S8_EEENS6_IJNS7_ILi192EEENS7_ILi128EEENS7_ILi96EEEEEELi96ENS_12float_e4m3_tEfNS_4arch4Sm90ELb1ELb0ELb1ELb1ELb1ELb1ELb0ELb1ELb1ELb1ELb0ELb0EEENS1_21CollectiveEpilogueFwdINS6_IJSA_SC_SB_EEES9_NS_10bfloat16_tESG_Li384ELb1ELb1ELb0ELb1EEENS1_36VarlenDynamicPersistentTileSchedulerILi192ELi128ELi384ELi128ELb0ELb1ELb1ELb1ELb1ELb1EEEEEEEEEvNT_6ParamsE,"a",@progbits
	.sectionflags	@""
	.align	4
.nv.constant0._ZN7cutlass13device_kernelIN5flash11enable_sm90INS1_16FlashAttnFwdSm90INS1_25CollectiveMainloopFwdSm90ILi2EN4cute5tupleIJNS5_1CILi1EEES8_S8_EEENS6_IJNS7_ILi192EEENS7_ILi128EEENS7_ILi96EEEEEELi96ENS_12float_e4m3_tEfNS_4arch4Sm90ELb1ELb0ELb1ELb1ELb1ELb1ELb0ELb1ELb1ELb1ELb0ELb0EEENS1_21CollectiveEpilogueFwdINS6_IJSA_SC_SB_EEES9_NS_10bfloat16_tESG_Li384ELb1ELb1ELb0ELb1EEENS1_36VarlenDynamicPersistentTileSchedulerILi192ELi128ELi384ELi128ELb0ELb1ELb1ELb1ELb1ELb1EEEEEEEEEvNT_6ParamsE:
	.zero		3584


//--------------------- SYMBOLS --------------------------

	.type		.nv.reservedSmem.offset0,@object
	.size		.nv.reservedSmem.offset0,0x4
